	.target	sm_100a

	.elftype	@"ET_EXEC"


//--------------------- .note.nv.tkinfo           --------------------------
	.section	.note.nv.tkinfo,"",@"SHT_NOTE"
	.sectionflags	@"SHF_NOTE_NV_TKINFO"
	.tkinfo
        /*0018*/ 	.word	0x00000002
        /*0030*/ 	.string	""
        /*0030*/ 	.string	"ptxas"
        /*0030*/ 	.string	"Cuda compilation tools, release 13.0, V13.0.88"
        /*0030*/ 	.string	"Build cuda_13.0.r13.0/compiler.36424714_0"
        /*0030*/ 	.string	"-arch sm_100a -m 64 "



//--------------------- .note.nv.cuinfo           --------------------------
	.section	.note.nv.cuinfo,"",@"SHT_NOTE"
	.sectionflags	@"SHF_NOTE_NV_CUINFO"
        /*0018*/ 	.short	0x0002
        /*001a*/ 	.short	0x0064
        /*001c*/ 	.short	0x0082
	.zero		2


//--------------------- .nv.info                  --------------------------
	.section	.nv.info,"",@"SHT_CUDA_INFO"
	.align	4


	//----- nvinfo : EIATTR_REGCOUNT
	.align		4
        /*0000*/ 	.byte	0x04, 0x2f
        /*0002*/ 	.short	(.L_19 - .L_18)
	.align		4
.L_18:
        /*0004*/ 	.word	index@(_ZN7cutlass13device_kernelINS_4gemm6kernel13GemmUniversalIN4cute5tupleIJiiiiEEENS1_10collective13CollectiveMmaINS1_35MainloopSm100TmaUmmaWarpSpecializedILi54ELi2ELi4ENS5_IJNS4_1CILi1EEESB_SB_EEEEENS5_IJNSA_ILi64EEESE_NSA_ILi32EEEEEENS_12float_e4m3_tENS5_IJSB_llEEENS_12float_e5m2_tESI_NS4_8TiledMMAINS4_8MMA_AtomIJNS4_10MMA_TraitsINS4_19SM100_MMA_F8F6F4_SSEJSH_SJ_fSE_SE_NS4_17integral_constantINS4_4UMMA5MajorELSQ_1EEESR_NSO_INSP_7ScaleInELSS_0EEEST_EEEEEENS4_6LayoutISC_NS5_IJNSA_ILi0EEESX_SX_EEEEENS5_IJNS4_10UnderscoreES10_S10_EEEEENS4_13SM90_TMA_LOADENS4_14ComposedLayoutINS4_7SwizzleILi2ELi4ELi3EEENS4_18smem_ptr_flag_bitsILi8EEENSW_INS5_IJSE_NSA_ILi8EEEEEENS5_IJSB_SE_EEEEEEEvNS4_8identityES13_S1D_vS1E_EENS_8epilogue10collective18CollectiveEpilogueINS1G_23Sm100TmaWarpSpecializedILi1ELi1ELi32ELb0ELb0EEEJSG_NS5_IJNSW_ISE_SB_EES1L_EEESH_NS5_IJlSB_lEEESH_S1N_NS1G_6fusion15FusionCallbacksIS1K_NS1O_17LinearCombinationISH_fSH_fLNS_15FloatRoundStyleE2EEESG_S1M_JEEENS4_5SM1004TMEM4LOAD26SM100_TMEM_LOAD_16dp32b32xES13_NS14_IS16_S18_NSW_INS5_IJS19_SE_EEENS5_IJSE_SB_EEEEEEENS4_39AutoVectorizingCopyWithAssumedAlignmentILi128EEENS4_14SM90_TMA_STOREES21_S23_S23_EEEvvEEEEvNT_6ParamsE)
        /*0008*/ 	.word	0x00000078


	//----- nvinfo : EIATTR_FRAME_SIZE
	.align		4
.L_19:
        /*000c*/ 	.byte	0x04, 0x11
        /*000e*/ 	.short	(.L_21 - .L_20)
	.align		4
.L_20:
        /*0010*/ 	.word	index@($__internal_2_$__cuda_sm10x_tcgen05_guardrail_trap_unallocated_columns_being_dealloced)
        /*0014*/ 	.word	0x00000000


	//----- nvinfo : EIATTR_FRAME_SIZE
	.align		4
.L_21:
        /*0018*/ 	.byte	0x04, 0x11
        /*001a*/ 	.short	(.L_23 - .L_22)
	.align		4
.L_22:
        /*001c*/ 	.word	index@($__internal_1_$__cuda_sm10x_tcgen05_guardrail_trap_phase_invalid_during_alloc)
        /*0020*/ 	.word	0x00000000


	//----- nvinfo : EIATTR_FRAME_SIZE
	.align		4
.L_23:
        /*0024*/ 	.byte	0x04, 0x11
        /*0026*/ 	.short	(.L_25 - .L_24)
	.align		4
.L_24:
        /*0028*/ 	.word	index@($__internal_0_$__cuda_sm10x_tcgen05_guardrail_trap_col_being_dealloced_not_returned_by_alloc)
        /*002c*/ 	.word	0x00000000


	//----- nvinfo : EIATTR_FRAME_SIZE
	.align		4
.L_25:
        /*0030*/ 	.byte	0x04, 0x11
        /*0032*/ 	.short	(.L_27 - .L_26)
	.align		4
.L_26:
        /*0034*/ 	.word	index@(_ZN7cutlass13device_kernelINS_4gemm6kernel13GemmUniversalIN4cute5tupleIJiiiiEEENS1_10collective13CollectiveMmaINS1_35MainloopSm100TmaUmmaWarpSpecializedILi54ELi2ELi4ENS5_IJNS4_1CILi1EEESB_SB_EEEEENS5_IJNSA_ILi64EEESE_NSA_ILi32EEEEEENS_12float_e4m3_tENS5_IJSB_llEEENS_12float_e5m2_tESI_NS4_8TiledMMAINS4_8MMA_AtomIJNS4_10MMA_TraitsINS4_19SM100_MMA_F8F6F4_SSEJSH_SJ_fSE_SE_NS4_17integral_constantINS4_4UMMA5MajorELSQ_1EEESR_NSO_INSP_7ScaleInELSS_0EEEST_EEEEEENS4_6LayoutISC_NS5_IJNSA_ILi0EEESX_SX_EEEEENS5_IJNS4_10UnderscoreES10_S10_EEEEENS4_13SM90_TMA_LOADENS4_14ComposedLayoutINS4_7SwizzleILi2ELi4ELi3EEENS4_18smem_ptr_flag_bitsILi8EEENSW_INS5_IJSE_NSA_ILi8EEEEEENS5_IJSB_SE_EEEEEEEvNS4_8identityES13_S1D_vS1E_EENS_8epilogue10collective18CollectiveEpilogueINS1G_23Sm100TmaWarpSpecializedILi1ELi1ELi32ELb0ELb0EEEJSG_NS5_IJNSW_ISE_SB_EES1L_EEESH_NS5_IJlSB_lEEESH_S1N_NS1G_6fusion15FusionCallbacksIS1K_NS1O_17LinearCombinationISH_fSH_fLNS_15FloatRoundStyleE2EEESG_S1M_JEEENS4_5SM1004TMEM4LOAD26SM100_TMEM_LOAD_16dp32b32xES13_NS14_IS16_S18_NSW_INS5_IJS19_SE_EEENS5_IJSE_SB_EEEEEEENS4_39AutoVectorizingCopyWithAssumedAlignmentILi128EEENS4_14SM90_TMA_STOREES21_S23_S23_EEEvvEEEEvNT_6ParamsE)
        /*0038*/ 	.word	0x00000000


	//----- nvinfo : EIATTR_MIN_STACK_SIZE
	.align		4
.L_27:
        /*003c*/ 	.byte	0x04, 0x12
        /*003e*/ 	.short	(.L_29 - .L_28)
	.align		4
.L_28:
        /*0040*/ 	.word	index@(_ZN7cutlass13device_kernelINS_4gemm6kernel13GemmUniversalIN4cute5tupleIJiiiiEEENS1_10collective13CollectiveMmaINS1_35MainloopSm100TmaUmmaWarpSpecializedILi54ELi2ELi4ENS5_IJNS4_1CILi1EEESB_SB_EEEEENS5_IJNSA_ILi64EEESE_NSA_ILi32EEEEEENS_12float_e4m3_tENS5_IJSB_llEEENS_12float_e5m2_tESI_NS4_8TiledMMAINS4_8MMA_AtomIJNS4_10MMA_TraitsINS4_19SM100_MMA_F8F6F4_SSEJSH_SJ_fSE_SE_NS4_17integral_constantINS4_4UMMA5MajorELSQ_1EEESR_NSO_INSP_7ScaleInELSS_0EEEST_EEEEEENS4_6LayoutISC_NS5_IJNSA_ILi0EEESX_SX_EEEEENS5_IJNS4_10UnderscoreES10_S10_EEEEENS4_13SM90_TMA_LOADENS4_14ComposedLayoutINS4_7SwizzleILi2ELi4ELi3EEENS4_18smem_ptr_flag_bitsILi8EEENSW_INS5_IJSE_NSA_ILi8EEEEEENS5_IJSB_SE_EEEEEEEvNS4_8identityES13_S1D_vS1E_EENS_8epilogue10collective18CollectiveEpilogueINS1G_23Sm100TmaWarpSpecializedILi1ELi1ELi32ELb0ELb0EEEJSG_NS5_IJNSW_ISE_SB_EES1L_EEESH_NS5_IJlSB_lEEESH_S1N_NS1G_6fusion15FusionCallbacksIS1K_NS1O_17LinearCombinationISH_fSH_fLNS_15FloatRoundStyleE2EEESG_S1M_JEEENS4_5SM1004TMEM4LOAD26SM100_TMEM_LOAD_16dp32b32xES13_NS14_IS16_S18_NSW_INS5_IJS19_SE_EEENS5_IJSE_SB_EEEEEEENS4_39AutoVectorizingCopyWithAssumedAlignmentILi128EEENS4_14SM90_TMA_STOREES21_S23_S23_EEEvvEEEEvNT_6ParamsE)
        /*0044*/ 	.word	0x00000000
.L_29:


//--------------------- .nv.compat                --------------------------
	.section	.nv.compat,"",@"SHT_CUDA_COMPAT_INFO"
	.align	4
        /*0000*/ 	.byte	0x02, 0x09, 0x01, 0x00, 0x02, 0x02, 0x02, 0x00, 0x02, 0x05, 0x05, 0x00, 0x03, 0x07, 0x01, 0x01
        /*0010*/ 	.byte	0x02, 0x03, 0x01, 0x00, 0x02, 0x06, 0x01, 0x00, 0x04, 0x0b, 0x08, 0x00, 0x09, 0x00, 0x00, 0x00
        /*0020*/ 	.byte	0x00, 0x00, 0x00, 0x00


//--------------------- .nv.info._ZN7cutlass13device_kernelINS_4gemm6kernel13GemmUniversalIN4cute5tupleIJiiiiEEENS1_10collective13CollectiveMmaINS1_35MainloopSm100TmaUmmaWarpSpecializedILi54ELi2ELi4ENS5_IJNS4_1CILi1EEESB_SB_EEEEENS5_IJNSA_ILi64EEESE_NSA_ILi32EEEEEENS_12float_e4m3_tENS5_IJSB_llEEENS_12float_e5m2_tESI_NS4_8TiledMMAINS4_8MMA_AtomIJNS4_10MMA_TraitsINS4_19SM100_MMA_F8F6F4_SSEJSH_SJ_fSE_SE_NS4_17integral_constantINS4_4UMMA5MajorELSQ_1EEESR_NSO_INSP_7ScaleInELSS_0EEEST_EEEEEENS4_6LayoutISC_NS5_IJNSA_ILi0EEESX_SX_EEEEENS5_IJNS4_10UnderscoreES10_S10_EEEEENS4_13SM90_TMA_LOADENS4_14ComposedLayoutINS4_7SwizzleILi2ELi4ELi3EEENS4_18smem_ptr_flag_bitsILi8EEENSW_INS5_IJSE_NSA_ILi8EEEEEENS5_IJSB_SE_EEEEEEEvNS4_8identityES13_S1D_vS1E_EENS_8epilogue10collective18CollectiveEpilogueINS1G_23Sm100TmaWarpSpecializedILi1ELi1ELi32ELb0ELb0EEEJSG_NS5_IJNSW_ISE_SB_EES1L_EEESH_NS5_IJlSB_lEEESH_S1N_NS1G_6fusion15FusionCallbacksIS1K_NS1O_17LinearCombinationISH_fSH_fLNS_15FloatRoundStyleE2EEESG_S1M_JEEENS4_5SM1004TMEM4LOAD26SM100_TMEM_LOAD_16dp32b32xES13_NS14_IS16_S18_NSW_INS5_IJS19_SE_EEENS5_IJSE_SB_EEEEEEENS4_39AutoVectorizingCopyWithAssumedAlignmentILi128EEENS4_14SM90_TMA_STOREES21_S23_S23_EEEvvEEEEvNT_6ParamsE --------------------------
	.section	.nv.info._ZN7cutlass13device_kernelINS_4gemm6kernel13GemmUniversalIN4cute5tupleIJiiiiEEENS1_10collective13CollectiveMmaINS1_35MainloopSm100TmaUmmaWarpSpecializedILi54ELi2ELi4ENS5_IJNS4_1CILi1EEESB_SB_EEEEENS5_IJNSA_ILi64EEESE_NSA_ILi32EEEEEENS_12float_e4m3_tENS5_IJSB_llEEENS_12float_e5m2_tESI_NS4_8TiledMMAINS4_8MMA_AtomIJNS4_10MMA_TraitsINS4_19SM100_MMA_F8F6F4_SSEJSH_SJ_fSE_SE_NS4_17integral_constantINS4_4UMMA5MajorELSQ_1EEESR_NSO_INSP_7ScaleInELSS_0EEEST_EEEEEENS4_6LayoutISC_NS5_IJNSA_ILi0EEESX_SX_EEEEENS5_IJNS4_10UnderscoreES10_S10_EEEEENS4_13SM90_TMA_LOADENS4_14ComposedLayoutINS4_7SwizzleILi2ELi4ELi3EEENS4_18smem_ptr_flag_bitsILi8EEENSW_INS5_IJSE_NSA_ILi8EEEEEENS5_IJSB_SE_EEEEEEEvNS4_8identityES13_S1D_vS1E_EENS_8epilogue10collective18CollectiveEpilogueINS1G_23Sm100TmaWarpSpecializedILi1ELi1ELi32ELb0ELb0EEEJSG_NS5_IJNSW_ISE_SB_EES1L_EEESH_NS5_IJlSB_lEEESH_S1N_NS1G_6fusion15FusionCallbacksIS1K_NS1O_17LinearCombinationISH_fSH_fLNS_15FloatRoundStyleE2EEESG_S1M_JEEENS4_5SM1004TMEM4LOAD26SM100_TMEM_LOAD_16dp32b32xES13_NS14_IS16_S18_NSW_INS5_IJS19_SE_EEENS5_IJSE_SB_EEEEEEENS4_39AutoVectorizingCopyWithAssumedAlignmentILi128EEENS4_14SM90_TMA_STOREES21_S23_S23_EEEvvEEEEvNT_6ParamsE,"",@"SHT_CUDA_INFO"
	.sectionflags	@""
	.align	4


	//----- nvinfo : EIATTR_CUDA_API_VERSION
	.align		4
        /*0000*/ 	.byte	0x04, 0x37
        /*0002*/ 	.short	(.L_31 - .L_30)
.L_30:
        /*0004*/ 	.word	0x00000082


	//----- nvinfo : EIATTR_KPARAM_INFO
	.align		4
.L_31:
        /*0008*/ 	.byte	0x04, 0x17
        /*000a*/ 	.short	(.L_33 - .L_32)
.L_32:
        /*000c*/ 	.word	0x00000000
        /*0010*/ 	.short	0x0000
        /*0012*/ 	.short	0x0000
        /*0014*/ 	.byte	0x00, 0xf0, 0x01, 0x20


	//----- nvinfo : EIATTR_AT_ENTRY_FRAGMENTS
	.align		4
.L_33:
        /*0018*/ 	.byte	0x04, 0x4f
        /*001a*/ 	.short	(.L_35 - .L_34)


	//   ....[0]....
.L_34:
        /*001c*/ 	.word	0x00000006


	//----- nvinfo : EIATTR_RESERVED_SMEM_USED
	.align		4
.L_35:
        /*0020*/ 	.byte	0x01, 0x41
	.zero		2


	//----- nvinfo : EIATTR_SPARSE_MMA_MASK
	.align		4
        /*0024*/ 	.byte	0x03, 0x50
        /*0026*/ 	.short	0x0000


	//----- nvinfo : EIATTR_TCGEN05_1CTA_USED
	.align		4
        /*0028*/ 	.byte	0x01, 0x51
	.zero		2


	//----- nvinfo : EIATTR_MAXREG_COUNT
	.align		4
        /*002c*/ 	.byte	0x03, 0x1b
        /*002e*/ 	.short	0x00ff


	//----- nvinfo : EIATTR_NUM_BARRIERS
	.align		4
        /*0030*/ 	.byte	0x02, 0x4c
        /*0032*/ 	.byte	0x07
	.zero		1


	//----- nvinfo : EIATTR_EXTERNS
	.align		4
        /*0034*/ 	.byte	0x04, 0x0f
        /*0036*/ 	.short	(.L_37 - .L_36)


	//   ....[0]....
	.align		4
.L_36:
        /*0038*/ 	.word	index@(__assertfail)


	//----- nvinfo : EIATTR_MERCURY_ISA_VERSION
	.align		4
.L_37:
        /*003c*/ 	.byte	0x03, 0x5f
        /*003e*/ 	.short	0x0101


	//----- nvinfo : EIATTR_INT_WARP_WIDE_INSTR_OFFSETS
	.align		4
        /*0040*/ 	.byte	0x04, 0x31
        /*0042*/ 	.short	(.L_39 - .L_38)


	//   ....[0]....
.L_38:
        /*0044*/ 	.word	0x000023d0


	//   ....[1]....
        /*0048*/ 	.word	0x00005940


	//   ....[2]....
        /*004c*/ 	.word	0x00005960


	//   ....[3]....
        /*0050*/ 	.word	0x00005990


	//   ....[4]....
        /*0054*/ 	.word	0x000063a0


	//   ....[5]....
        /*0058*/ 	.word	0x00006490


	//----- nvinfo : EIATTR_COOP_GROUP_MASK_REGIDS
	.align		4
.L_39:
        /*005c*/ 	.byte	0x04, 0x29
        /*005e*/ 	.short	(.L_41 - .L_40)


	//   ....[0]....
.L_40:
        /*0060*/ 	.word	0xffffffff


	//   ....[1]....
        /*0064*/ 	.word	0xffffffff


	//   ....[2]....
        /*0068*/ 	.word	0xffffffff


	//   ....[3]....
        /*006c*/ 	.word	0xffffffff


	//   ....[4]....
        /*0070*/ 	.word	0xffffffff


	//   ....[5]....
        /*0074*/ 	.word	0xffffffff


	//   ....[6]....
        /*0078*/ 	.word	0xffffffff


	//   ....[7]....
        /*007c*/ 	.word	0xffffffff


	//   ....[8]....
        /*0080*/ 	.word	0xffffffff


	//   ....[9]....
        /*0084*/ 	.word	0xffffffff


	//   ....[10]....
        /*0088*/ 	.word	0xffffffff


	//   ....[11]....
        /*008c*/ 	.word	0xffffffff


	//   ....[12]....
        /*0090*/ 	.word	0xffffffff


	//----- nvinfo : EIATTR_COOP_GROUP_INSTR_OFFSETS
	.align		4
.L_41:
        /*0094*/ 	.byte	0x04, 0x28
        /*0096*/ 	.short	(.L_43 - .L_42)


	//   ....[0]....
.L_42:
        /*0098*/ 	.word	0x00000090


	//   ....[1]....
        /*009c*/ 	.word	0x000004d0


	//   ....[2]....
        /*00a0*/ 	.word	0x00000cb0


	//   ....[3]....
        /*00a4*/ 	.word	0x00000df0


	//   ....[4]....
        /*00a8*/ 	.word	0x00000ef0


	//   ....[5]....
        /*00ac*/ 	.word	0x00001060


	//   ....[6]....
        /*00b0*/ 	.word	0x00001200


	//   ....[7]....
        /*00b4*/ 	.word	0x000022b0


	//   ....[8]....
        /*00b8*/ 	.word	0x00004cb0


	//   ....[9]....
        /*00bc*/ 	.word	0x00004ec0


	//   ....[10]....
        /*00c0*/ 	.word	0x00004ef0


	//   ....[11]....
        /*00c4*/ 	.word	0x00005820


	//   ....[12]....
        /*00c8*/ 	.word	0x00005a50


	//----- nvinfo : EIATTR_VRC_CTA_INIT_COUNT
	.align		4
.L_43:
        /*00cc*/ 	.byte	0x02, 0x4a
        /*00ce*/ 	.byte	0x80
	.zero		1


	//----- nvinfo : EIATTR_SYSCALL_OFFSETS
	.align		4
        /*00d0*/ 	.byte	0x04, 0x46
        /*00d2*/ 	.short	(.L_45 - .L_44)


	//   ....[0]....
.L_44:
        /*00d4*/ 	.word	0x00006eb0


	//   ....[1]....
        /*00d8*/ 	.word	0x00006ff0


	//   ....[2]....
        /*00dc*/ 	.word	0x00007750


	//----- nvinfo : EIATTR_MBARRIER_INSTR_OFFSETS
	.align		4
.L_45:
        /*00e0*/ 	.byte	0x04, 0x39
        /*00e2*/ 	.short	(.L_47 - .L_46)


	//   ....[0]....
.L_46:
        /*00e4*/ 	.word	0x000005d0
        /*00e8*/ 	.word	0x000000ff
        /*00ec*/ 	.word	0x00000000
        /*00f0*/ 	.short	0x0100
        /*00f2*/ 	.byte	0x05
	.zero		1


	//   ....[1]....
        /*00f4*/ 	.word	0x000005e0
        /*00f8*/ 	.word	0x000000ff
        /*00fc*/ 	.word	0x000001b0
        /*0100*/ 	.short	0x0100
        /*0102*/ 	.byte	0x05
	.zero		1


	//   ....[2]....
        /*0104*/ 	.word	0x000005f0
        /*0108*/ 	.word	0x000000ff
        /*010c*/ 	.word	0x00000008
        /*0110*/ 	.short	0x0100
        /*0112*/ 	.byte	0x05
	.zero		1


	//   ....[3]....
        /*0114*/ 	.word	0x00000600
        /*0118*/ 	.word	0x000000ff
        /*011c*/ 	.word	0x000001b8
        /*0120*/ 	.short	0x0100
        /*0122*/ 	.byte	0x05
	.zero		1


	//   ....[4]....
        /*0124*/ 	.word	0x00000610
        /*0128*/ 	.word	0x000000ff
        /*012c*/ 	.word	0x00000010
        /*0130*/ 	.short	0x0100
        /*0132*/ 	.byte	0x05
	.zero		1


	//   ....[5]....
        /*0134*/ 	.word	0x00000620
        /*0138*/ 	.word	0x000000ff
        /*013c*/ 	.word	0x000001c0
        /*0140*/ 	.short	0x0100
        /*0142*/ 	.byte	0x05
	.zero		1


	//   ....[6]....
        /*0144*/ 	.word	0x00000630
        /*0148*/ 	.word	0x000000ff
        /*014c*/ 	.word	0x00000018
        /*0150*/ 	.short	0x0100
        /*0152*/ 	.byte	0x05
	.zero		1


	//   ....[7]....
        /*0154*/ 	.word	0x00000640
        /*0158*/ 	.word	0x000000ff
        /*015c*/ 	.word	0x000001c8
        /*0160*/ 	.short	0x0100
        /*0162*/ 	.byte	0x05
	.zero		1


	//   ....[8]....
        /*0164*/ 	.word	0x00000650
        /*0168*/ 	.word	0x000000ff
        /*016c*/ 	.word	0x00000020
        /*0170*/ 	.short	0x0100
        /*0172*/ 	.byte	0x05
	.zero		1


	//   ....[9]....
        /*0174*/ 	.word	0x00000660
        /*0178*/ 	.word	0x000000ff
        /*017c*/ 	.word	0x000001d0
        /*0180*/ 	.short	0x0100
        /*0182*/ 	.byte	0x05
	.zero		1


	//   ....[10]....
        /*0184*/ 	.word	0x00000670
        /*0188*/ 	.word	0x000000ff
        /*018c*/ 	.word	0x00000028
        /*0190*/ 	.short	0x0100
        /*0192*/ 	.byte	0x05
	.zero		1


	//   ....[11]....
        /*0194*/ 	.word	0x00000680
        /*0198*/ 	.word	0x000000ff
        /*019c*/ 	.word	0x000001d8
        /*01a0*/ 	.short	0x0100
        /*01a2*/ 	.byte	0x05
	.zero		1


	//   ....[12]....
        /*01a4*/ 	.word	0x00000690
        /*01a8*/ 	.word	0x000000ff
        /*01ac*/ 	.word	0x00000030
        /*01b0*/ 	.short	0x0100
        /*01b2*/ 	.byte	0x05
	.zero		1


	//   ....[13]....
        /*01b4*/ 	.word	0x000006a0
        /*01b8*/ 	.word	0x000000ff
        /*01bc*/ 	.word	0x000001e0
        /*01c0*/ 	.short	0x0100
        /*01c2*/ 	.byte	0x05
	.zero		1


	//   ....[14]....
        /*01c4*/ 	.word	0x000006b0
        /*01c8*/ 	.word	0x000000ff
        /*01cc*/ 	.word	0x00000038
        /*01d0*/ 	.short	0x0100
        /*01d2*/ 	.byte	0x05
	.zero		1


	//   ....[15]....
        /*01d4*/ 	.word	0x000006c0
        /*01d8*/ 	.word	0x000000ff
        /*01dc*/ 	.word	0x000001e8
        /*01e0*/ 	.short	0x0100
        /*01e2*/ 	.byte	0x05
	.zero		1


	//   ....[16]....
        /*01e4*/ 	.word	0x000006d0
        /*01e8*/ 	.word	0x000000ff
        /*01ec*/ 	.word	0x00000040
        /*01f0*/ 	.short	0x0100
        /*01f2*/ 	.byte	0x05
	.zero		1


	//   ....[17]....
        /*01f4*/ 	.word	0x000006e0
        /*01f8*/ 	.word	0x000000ff
        /*01fc*/ 	.word	0x000001f0
        /*0200*/ 	.short	0x0100
        /*0202*/ 	.byte	0x05
	.zero		1


	//   ....[18]....
        /*0204*/ 	.word	0x000006f0
        /*0208*/ 	.word	0x000000ff
        /*020c*/ 	.word	0x00000048
        /*0210*/ 	.short	0x0100
        /*0212*/ 	.byte	0x05
	.zero		1


	//   ....[19]....
        /*0214*/ 	.word	0x00000700
        /*0218*/ 	.word	0x000000ff
        /*021c*/ 	.word	0x000001f8
        /*0220*/ 	.short	0x0100
        /*0222*/ 	.byte	0x05
	.zero		1


	//   ....[20]....
        /*0224*/ 	.word	0x00000710
        /*0228*/ 	.word	0x000000ff
        /*022c*/ 	.word	0x00000050
        /*0230*/ 	.short	0x0100
        /*0232*/ 	.byte	0x05
	.zero		1


	//   ....[21]....
        /*0234*/ 	.word	0x00000720
        /*0238*/ 	.word	0x000000ff
        /*023c*/ 	.word	0x00000200
        /*0240*/ 	.short	0x0100
        /*0242*/ 	.byte	0x05
	.zero		1


	//   ....[22]....
        /*0244*/ 	.word	0x00000730
        /*0248*/ 	.word	0x000000ff
        /*024c*/ 	.word	0x00000058
        /*0250*/ 	.short	0x0100
        /*0252*/ 	.byte	0x05
	.zero		1


	//   ....[23]....
        /*0254*/ 	.word	0x00000740
        /*0258*/ 	.word	0x000000ff
        /*025c*/ 	.word	0x00000208
        /*0260*/ 	.short	0x0100
        /*0262*/ 	.byte	0x05
	.zero		1


	//   ....[24]....
        /*0264*/ 	.word	0x00000750
        /*0268*/ 	.word	0x000000ff
        /*026c*/ 	.word	0x00000060
        /*0270*/ 	.short	0x0100
        /*0272*/ 	.byte	0x05
	.zero		1


	//   ....[25]....
        /*0274*/ 	.word	0x00000760
        /*0278*/ 	.word	0x000000ff
        /*027c*/ 	.word	0x00000210
        /*0280*/ 	.short	0x0100
        /*0282*/ 	.byte	0x05
	.zero		1


	//   ....[26]....
        /*0284*/ 	.word	0x00000770
        /*0288*/ 	.word	0x000000ff
        /*028c*/ 	.word	0x00000068
        /*0290*/ 	.short	0x0100
        /*0292*/ 	.byte	0x05
	.zero		1


	//   ....[27]....
        /*0294*/ 	.word	0x00000780
        /*0298*/ 	.word	0x000000ff
        /*029c*/ 	.word	0x00000218
        /*02a0*/ 	.short	0x0100
        /*02a2*/ 	.byte	0x05
	.zero		1


	//   ....[28]....
        /*02a4*/ 	.word	0x00000790
        /*02a8*/ 	.word	0x000000ff
        /*02ac*/ 	.word	0x00000070
        /*02b0*/ 	.short	0x0100
        /*02b2*/ 	.byte	0x05
	.zero		1


	//   ....[29]....
        /*02b4*/ 	.word	0x000007a0
        /*02b8*/ 	.word	0x000000ff
        /*02bc*/ 	.word	0x00000220
        /*02c0*/ 	.short	0x0100
        /*02c2*/ 	.byte	0x05
	.zero		1


	//   ....[30]....
        /*02c4*/ 	.word	0x000007b0
        /*02c8*/ 	.word	0x000000ff
        /*02cc*/ 	.word	0x00000078
        /*02d0*/ 	.short	0x0100
        /*02d2*/ 	.byte	0x05
	.zero		1


	//   ....[31]....
        /*02d4*/ 	.word	0x000007c0
        /*02d8*/ 	.word	0x000000ff
        /*02dc*/ 	.word	0x00000228
        /*02e0*/ 	.short	0x0100
        /*02e2*/ 	.byte	0x05
	.zero		1


	//   ....[32]....
        /*02e4*/ 	.word	0x000007d0
        /*02e8*/ 	.word	0x000000ff
        /*02ec*/ 	.word	0x00000080
        /*02f0*/ 	.short	0x0100
        /*02f2*/ 	.byte	0x05
	.zero		1


	//   ....[33]....
        /*02f4*/ 	.word	0x000007e0
        /*02f8*/ 	.word	0x000000ff
        /*02fc*/ 	.word	0x00000230
        /*0300*/ 	.short	0x0100
        /*0302*/ 	.byte	0x05
	.zero		1


	//   ....[34]....
        /*0304*/ 	.word	0x000007f0
        /*0308*/ 	.word	0x000000ff
        /*030c*/ 	.word	0x00000088
        /*0310*/ 	.short	0x0100
        /*0312*/ 	.byte	0x05
	.zero		1


	//   ....[35]....
        /*0314*/ 	.word	0x00000800
        /*0318*/ 	.word	0x000000ff
        /*031c*/ 	.word	0x00000238
        /*0320*/ 	.short	0x0100
        /*0322*/ 	.byte	0x05
	.zero		1


	//   ....[36]....
        /*0324*/ 	.word	0x00000810
        /*0328*/ 	.word	0x000000ff
        /*032c*/ 	.word	0x00000090
        /*0330*/ 	.short	0x0100
        /*0332*/ 	.byte	0x05
	.zero		1


	//   ....[37]....
        /*0334*/ 	.word	0x00000820
        /*0338*/ 	.word	0x000000ff
        /*033c*/ 	.word	0x00000240
        /*0340*/ 	.short	0x0100
        /*0342*/ 	.byte	0x05
	.zero		1


	//   ....[38]....
        /*0344*/ 	.word	0x00000830
        /*0348*/ 	.word	0x000000ff
        /*034c*/ 	.word	0x00000098
        /*0350*/ 	.short	0x0100
        /*0352*/ 	.byte	0x05
	.zero		1


	//   ....[39]....
        /*0354*/ 	.word	0x00000840
        /*0358*/ 	.word	0x000000ff
        /*035c*/ 	.word	0x00000248
        /*0360*/ 	.short	0x0100
        /*0362*/ 	.byte	0x05
	.zero		1


	//   ....[40]....
        /*0364*/ 	.word	0x00000850
        /*0368*/ 	.word	0x000000ff
        /*036c*/ 	.word	0x000000a0
        /*0370*/ 	.short	0x0100
        /*0372*/ 	.byte	0x05
	.zero		1


	//   ....[41]....
        /*0374*/ 	.word	0x00000860
        /*0378*/ 	.word	0x000000ff
        /*037c*/ 	.word	0x00000250
        /*0380*/ 	.short	0x0100
        /*0382*/ 	.byte	0x05
	.zero		1


	//   ....[42]....
        /*0384*/ 	.word	0x00000870
        /*0388*/ 	.word	0x000000ff
        /*038c*/ 	.word	0x000000a8
        /*0390*/ 	.short	0x0100
        /*0392*/ 	.byte	0x05
	.zero		1


	//   ....[43]....
        /*0394*/ 	.word	0x00000880
        /*0398*/ 	.word	0x000000ff
        /*039c*/ 	.word	0x00000258
        /*03a0*/ 	.short	0x0100
        /*03a2*/ 	.byte	0x05
	.zero		1


	//   ....[44]....
        /*03a4*/ 	.word	0x00000890
        /*03a8*/ 	.word	0x000000ff
        /*03ac*/ 	.word	0x000000b0
        /*03b0*/ 	.short	0x0100
        /*03b2*/ 	.byte	0x05
	.zero		1


	//   ....[45]....
        /*03b4*/ 	.word	0x000008a0
        /*03b8*/ 	.word	0x000000ff
        /*03bc*/ 	.word	0x00000260
        /*03c0*/ 	.short	0x0100
        /*03c2*/ 	.byte	0x05
	.zero		1


	//   ....[46]....
        /*03c4*/ 	.word	0x000008b0
        /*03c8*/ 	.word	0x000000ff
        /*03cc*/ 	.word	0x000000b8
        /*03d0*/ 	.short	0x0100
        /*03d2*/ 	.byte	0x05
	.zero		1


	//   ....[47]....
        /*03d4*/ 	.word	0x000008c0
        /*03d8*/ 	.word	0x000000ff
        /*03dc*/ 	.word	0x00000268
        /*03e0*/ 	.short	0x0100
        /*03e2*/ 	.byte	0x05
	.zero		1


	//   ....[48]....
        /*03e4*/ 	.word	0x000008d0
        /*03e8*/ 	.word	0x000000ff
        /*03ec*/ 	.word	0x000000c0
        /*03f0*/ 	.short	0x0100
        /*03f2*/ 	.byte	0x05
	.zero		1


	//   ....[49]....
        /*03f4*/ 	.word	0x000008e0
        /*03f8*/ 	.word	0x000000ff
        /*03fc*/ 	.word	0x00000270
        /*0400*/ 	.short	0x0100
        /*0402*/ 	.byte	0x05
	.zero		1


	//   ....[50]....
        /*0404*/ 	.word	0x000008f0
        /*0408*/ 	.word	0x000000ff
        /*040c*/ 	.word	0x000000c8
        /*0410*/ 	.short	0x0100
        /*0412*/ 	.byte	0x05
	.zero		1


	//   ....[51]....
        /*0414*/ 	.word	0x00000900
        /*0418*/ 	.word	0x000000ff
        /*041c*/ 	.word	0x00000278
        /*0420*/ 	.short	0x0100
        /*0422*/ 	.byte	0x05
	.zero		1


	//   ....[52]....
        /*0424*/ 	.word	0x00000910
        /*0428*/ 	.word	0x000000ff
        /*042c*/ 	.word	0x000000d0
        /*0430*/ 	.short	0x0100
        /*0432*/ 	.byte	0x05
	.zero		1


	//   ....[53]....
        /*0434*/ 	.word	0x00000920
        /*0438*/ 	.word	0x000000ff
        /*043c*/ 	.word	0x00000280
        /*0440*/ 	.short	0x0100
        /*0442*/ 	.byte	0x05
	.zero		1


	//   ....[54]....
        /*0444*/ 	.word	0x00000930
        /*0448*/ 	.word	0x000000ff
        /*044c*/ 	.word	0x000000d8
        /*0450*/ 	.short	0x0100
        /*0452*/ 	.byte	0x05
	.zero		1


	//   ....[55]....
        /*0454*/ 	.word	0x00000940
        /*0458*/ 	.word	0x000000ff
        /*045c*/ 	.word	0x00000288
        /*0460*/ 	.short	0x0100
        /*0462*/ 	.byte	0x05
	.zero		1


	//   ....[56]....
        /*0464*/ 	.word	0x00000950
        /*0468*/ 	.word	0x000000ff
        /*046c*/ 	.word	0x000000e0
        /*0470*/ 	.short	0x0100
        /*0472*/ 	.byte	0x05
	.zero		1


	//   ....[57]....
        /*0474*/ 	.word	0x00000960
        /*0478*/ 	.word	0x000000ff
        /*047c*/ 	.word	0x00000290
        /*0480*/ 	.short	0x0100
        /*0482*/ 	.byte	0x05
	.zero		1


	//   ....[58]....
        /*0484*/ 	.word	0x00000970
        /*0488*/ 	.word	0x000000ff
        /*048c*/ 	.word	0x000000e8
        /*0490*/ 	.short	0x0100
        /*0492*/ 	.byte	0x05
	.zero		1


	//   ....[59]....
        /*0494*/ 	.word	0x00000980
        /*0498*/ 	.word	0x000000ff
        /*049c*/ 	.word	0x00000298
        /*04a0*/ 	.short	0x0100
        /*04a2*/ 	.byte	0x05
	.zero		1


	//   ....[60]....
        /*04a4*/ 	.word	0x00000990
        /*04a8*/ 	.word	0x000000ff
        /*04ac*/ 	.word	0x000000f0
        /*04b0*/ 	.short	0x0100
        /*04b2*/ 	.byte	0x05
	.zero		1


	//   ....[61]....
        /*04b4*/ 	.word	0x000009a0
        /*04b8*/ 	.word	0x000000ff
        /*04bc*/ 	.word	0x000002a0
        /*04c0*/ 	.short	0x0100
        /*04c2*/ 	.byte	0x05
	.zero		1


	//   ....[62]....
        /*04c4*/ 	.word	0x000009b0
        /*04c8*/ 	.word	0x000000ff
        /*04cc*/ 	.word	0x000000f8
        /*04d0*/ 	.short	0x0100
        /*04d2*/ 	.byte	0x05
	.zero		1


	//   ....[63]....
        /*04d4*/ 	.word	0x000009c0
        /*04d8*/ 	.word	0x000000ff
        /*04dc*/ 	.word	0x000002a8
        /*04e0*/ 	.short	0x0100
        /*04e2*/ 	.byte	0x05
	.zero		1


	//   ....[64]....
        /*04e4*/ 	.word	0x000009d0
        /*04e8*/ 	.word	0x000000ff
        /*04ec*/ 	.word	0x00000100
        /*04f0*/ 	.short	0x0100
        /*04f2*/ 	.byte	0x05
	.zero		1


	//   ....[65]....
        /*04f4*/ 	.word	0x000009e0
        /*04f8*/ 	.word	0x000000ff
        /*04fc*/ 	.word	0x000002b0
        /*0500*/ 	.short	0x0100
        /*0502*/ 	.byte	0x05
	.zero		1


	//   ....[66]....
        /*0504*/ 	.word	0x000009f0
        /*0508*/ 	.word	0x000000ff
        /*050c*/ 	.word	0x00000108
        /*0510*/ 	.short	0x0100
        /*0512*/ 	.byte	0x05
	.zero		1


	//   ....[67]....
        /*0514*/ 	.word	0x00000a00
        /*0518*/ 	.word	0x000000ff
        /*051c*/ 	.word	0x000002b8
        /*0520*/ 	.short	0x0100
        /*0522*/ 	.byte	0x05
	.zero		1


	//   ....[68]....
        /*0524*/ 	.word	0x00000a10
        /*0528*/ 	.word	0x000000ff
        /*052c*/ 	.word	0x00000110
        /*0530*/ 	.short	0x0100
        /*0532*/ 	.byte	0x05
	.zero		1


	//   ....[69]....
        /*0534*/ 	.word	0x00000a20
        /*0538*/ 	.word	0x000000ff
        /*053c*/ 	.word	0x000002c0
        /*0540*/ 	.short	0x0100
        /*0542*/ 	.byte	0x05
	.zero		1


	//   ....[70]....
        /*0544*/ 	.word	0x00000a30
        /*0548*/ 	.word	0x000000ff
        /*054c*/ 	.word	0x00000118
        /*0550*/ 	.short	0x0100
        /*0552*/ 	.byte	0x05
	.zero		1


	//   ....[71]....
        /*0554*/ 	.word	0x00000a40
        /*0558*/ 	.word	0x000000ff
        /*055c*/ 	.word	0x000002c8
        /*0560*/ 	.short	0x0100
        /*0562*/ 	.byte	0x05
	.zero		1


	//   ....[72]....
        /*0564*/ 	.word	0x00000a50
        /*0568*/ 	.word	0x000000ff
        /*056c*/ 	.word	0x00000120
        /*0570*/ 	.short	0x0100
        /*0572*/ 	.byte	0x05
	.zero		1


	//   ....[73]....
        /*0574*/ 	.word	0x00000a60
        /*0578*/ 	.word	0x000000ff
        /*057c*/ 	.word	0x000002d0
        /*0580*/ 	.short	0x0100
        /*0582*/ 	.byte	0x05
	.zero		1


	//   ....[74]....
        /*0584*/ 	.word	0x00000a70
        /*0588*/ 	.word	0x000000ff
        /*058c*/ 	.word	0x00000128
        /*0590*/ 	.short	0x0100
        /*0592*/ 	.byte	0x05
	.zero		1


	//   ....[75]....
        /*0594*/ 	.word	0x00000a80
        /*0598*/ 	.word	0x000000ff
        /*059c*/ 	.word	0x000002d8
        /*05a0*/ 	.short	0x0100
        /*05a2*/ 	.byte	0x05
	.zero		1


	//   ....[76]....
        /*05a4*/ 	.word	0x00000a90
        /*05a8*/ 	.word	0x000000ff
        /*05ac*/ 	.word	0x00000130
        /*05b0*/ 	.short	0x0100
        /*05b2*/ 	.byte	0x05
	.zero		1


	//   ....[77]....
        /*05b4*/ 	.word	0x00000aa0
        /*05b8*/ 	.word	0x000000ff
        /*05bc*/ 	.word	0x000002e0
        /*05c0*/ 	.short	0x0100
        /*05c2*/ 	.byte	0x05
	.zero		1


	//   ....[78]....
        /*05c4*/ 	.word	0x00000ab0
        /*05c8*/ 	.word	0x000000ff
        /*05cc*/ 	.word	0x00000138
        /*05d0*/ 	.short	0x0100
        /*05d2*/ 	.byte	0x05
	.zero		1


	//   ....[79]....
        /*05d4*/ 	.word	0x00000ac0
        /*05d8*/ 	.word	0x000000ff
        /*05dc*/ 	.word	0x000002e8
        /*05e0*/ 	.short	0x0100
        /*05e2*/ 	.byte	0x05
	.zero		1


	//   ....[80]....
        /*05e4*/ 	.word	0x00000ad0
        /*05e8*/ 	.word	0x000000ff
        /*05ec*/ 	.word	0x00000140
        /*05f0*/ 	.short	0x0100
        /*05f2*/ 	.byte	0x05
	.zero		1


	//   ....[81]....
        /*05f4*/ 	.word	0x00000ae0
        /*05f8*/ 	.word	0x000000ff
        /*05fc*/ 	.word	0x000002f0
        /*0600*/ 	.short	0x0100
        /*0602*/ 	.byte	0x05
	.zero		1


	//   ....[82]....
        /*0604*/ 	.word	0x00000af0
        /*0608*/ 	.word	0x000000ff
        /*060c*/ 	.word	0x00000148
        /*0610*/ 	.short	0x0100
        /*0612*/ 	.byte	0x05
	.zero		1


	//   ....[83]....
        /*0614*/ 	.word	0x00000b00
        /*0618*/ 	.word	0x000000ff
        /*061c*/ 	.word	0x000002f8
        /*0620*/ 	.short	0x0100
        /*0622*/ 	.byte	0x05
	.zero		1


	//   ....[84]....
        /*0624*/ 	.word	0x00000b10
        /*0628*/ 	.word	0x000000ff
        /*062c*/ 	.word	0x00000150
        /*0630*/ 	.short	0x0100
        /*0632*/ 	.byte	0x05
	.zero		1


	//   ....[85]....
        /*0634*/ 	.word	0x00000b20
        /*0638*/ 	.word	0x000000ff
        /*063c*/ 	.word	0x00000300
        /*0640*/ 	.short	0x0100
        /*0642*/ 	.byte	0x05
	.zero		1


	//   ....[86]....
        /*0644*/ 	.word	0x00000b30
        /*0648*/ 	.word	0x000000ff
        /*064c*/ 	.word	0x00000158
        /*0650*/ 	.short	0x0100
        /*0652*/ 	.byte	0x05
	.zero		1


	//   ....[87]....
        /*0654*/ 	.word	0x00000b40
        /*0658*/ 	.word	0x000000ff
        /*065c*/ 	.word	0x00000308
        /*0660*/ 	.short	0x0100
        /*0662*/ 	.byte	0x05
	.zero		1


	//   ....[88]....
        /*0664*/ 	.word	0x00000b50
        /*0668*/ 	.word	0x000000ff
        /*066c*/ 	.word	0x00000160
        /*0670*/ 	.short	0x0100
        /*0672*/ 	.byte	0x05
	.zero		1


	//   ....[89]....
        /*0674*/ 	.word	0x00000b60
        /*0678*/ 	.word	0x000000ff
        /*067c*/ 	.word	0x00000310
        /*0680*/ 	.short	0x0100
        /*0682*/ 	.byte	0x05
	.zero		1


	//   ....[90]....
        /*0684*/ 	.word	0x00000b70
        /*0688*/ 	.word	0x000000ff
        /*068c*/ 	.word	0x00000168
        /*0690*/ 	.short	0x0100
        /*0692*/ 	.byte	0x05
	.zero		1


	//   ....[91]....
        /*0694*/ 	.word	0x00000b80
        /*0698*/ 	.word	0x000000ff
        /*069c*/ 	.word	0x00000318
        /*06a0*/ 	.short	0x0100
        /*06a2*/ 	.byte	0x05
	.zero		1


	//   ....[92]....
        /*06a4*/ 	.word	0x00000b90
        /*06a8*/ 	.word	0x000000ff
        /*06ac*/ 	.word	0x00000170
        /*06b0*/ 	.short	0x0100
        /*06b2*/ 	.byte	0x05
	.zero		1


	//   ....[93]....
        /*06b4*/ 	.word	0x00000ba0
        /*06b8*/ 	.word	0x000000ff
        /*06bc*/ 	.word	0x00000320
        /*06c0*/ 	.short	0x0100
        /*06c2*/ 	.byte	0x05
	.zero		1


	//   ....[94]....
        /*06c4*/ 	.word	0x00000bb0
        /*06c8*/ 	.word	0x000000ff
        /*06cc*/ 	.word	0x00000178
        /*06d0*/ 	.short	0x0100
        /*06d2*/ 	.byte	0x05
	.zero		1


	//   ....[95]....
        /*06d4*/ 	.word	0x00000bc0
        /*06d8*/ 	.word	0x000000ff
        /*06dc*/ 	.word	0x00000328
        /*06e0*/ 	.short	0x0100
        /*06e2*/ 	.byte	0x05
	.zero		1


	//   ....[96]....
        /*06e4*/ 	.word	0x00000bd0
        /*06e8*/ 	.word	0x000000ff
        /*06ec*/ 	.word	0x00000180
        /*06f0*/ 	.short	0x0100
        /*06f2*/ 	.byte	0x05
	.zero		1


	//   ....[97]....
        /*06f4*/ 	.word	0x00000be0
        /*06f8*/ 	.word	0x000000ff
        /*06fc*/ 	.word	0x00000330
        /*0700*/ 	.short	0x0100
        /*0702*/ 	.byte	0x05
	.zero		1


	//   ....[98]....
        /*0704*/ 	.word	0x00000bf0
        /*0708*/ 	.word	0x000000ff
        /*070c*/ 	.word	0x00000188
        /*0710*/ 	.short	0x0100
        /*0712*/ 	.byte	0x05
	.zero		1


	//   ....[99]....
        /*0714*/ 	.word	0x00000c00
        /*0718*/ 	.word	0x000000ff
        /*071c*/ 	.word	0x00000338
        /*0720*/ 	.short	0x0100
        /*0722*/ 	.byte	0x05
	.zero		1


	//   ....[100]....
        /*0724*/ 	.word	0x00000c10
        /*0728*/ 	.word	0x000000ff
        /*072c*/ 	.word	0x00000190
        /*0730*/ 	.short	0x0100
        /*0732*/ 	.byte	0x05
	.zero		1


	//   ....[101]....
        /*0734*/ 	.word	0x00000c20
        /*0738*/ 	.word	0x000000ff
        /*073c*/ 	.word	0x00000340
        /*0740*/ 	.short	0x0100
        /*0742*/ 	.byte	0x05
	.zero		1


	//   ....[102]....
        /*0744*/ 	.word	0x00000c30
        /*0748*/ 	.word	0x000000ff
        /*074c*/ 	.word	0x00000198
        /*0750*/ 	.short	0x0100
        /*0752*/ 	.byte	0x05
	.zero		1


	//   ....[103]....
        /*0754*/ 	.word	0x00000c40
        /*0758*/ 	.word	0x000000ff
        /*075c*/ 	.word	0x00000348
        /*0760*/ 	.short	0x0100
        /*0762*/ 	.byte	0x05
	.zero		1


	//   ....[104]....
        /*0764*/ 	.word	0x00000c50
        /*0768*/ 	.word	0x000000ff
        /*076c*/ 	.word	0x000001a0
        /*0770*/ 	.short	0x0100
        /*0772*/ 	.byte	0x05
	.zero		1


	//   ....[105]....
        /*0774*/ 	.word	0x00000c60
        /*0778*/ 	.word	0x000000ff
        /*077c*/ 	.word	0x00000350
        /*0780*/ 	.short	0x0100
        /*0782*/ 	.byte	0x05
	.zero		1


	//   ....[106]....
        /*0784*/ 	.word	0x00000c70
        /*0788*/ 	.word	0x000000ff
        /*078c*/ 	.word	0x000001a8
        /*0790*/ 	.short	0x0100
        /*0792*/ 	.byte	0x05
	.zero		1


	//   ....[107]....
        /*0794*/ 	.word	0x00000c80
        /*0798*/ 	.word	0x000000ff
        /*079c*/ 	.word	0x00000358
        /*07a0*/ 	.short	0x0100
        /*07a2*/ 	.byte	0x05
	.zero		1


	//   ....[108]....
        /*07a4*/ 	.word	0x00000dc0
        /*07a8*/ 	.word	0x000000ff
        /*07ac*/ 	.word	0x00000360
        /*07b0*/ 	.short	0x0100
        /*07b2*/ 	.byte	0x06
	.zero		1


	//   ....[109]....
        /*07b4*/ 	.word	0x00000dd0
        /*07b8*/ 	.word	0x000000ff
        /*07bc*/ 	.word	0x00000368
        /*07c0*/ 	.short	0x0100
        /*07c2*/ 	.byte	0x06
	.zero		1


	//   ....[110]....
        /*07c4*/ 	.word	0x00000ec0
        /*07c8*/ 	.word	0x000000ff
        /*07cc*/ 	.word	0x00000370
        /*07d0*/ 	.short	0x0100
        /*07d2*/ 	.byte	0x05
	.zero		1


	//   ....[111]....
        /*07d4*/ 	.word	0x00000ed0
        /*07d8*/ 	.word	0x000000ff
        /*07dc*/ 	.word	0x00000378
        /*07e0*/ 	.short	0x0100
        /*07e2*/ 	.byte	0x05
	.zero		1


	//   ....[112]....
        /*07e4*/ 	.word	0x00001010
        /*07e8*/ 	.word	0x000000ff
        /*07ec*/ 	.word	0x00000380
        /*07f0*/ 	.short	0x0100
        /*07f2*/ 	.byte	0x05
	.zero		1


	//   ....[113]....
        /*07f4*/ 	.word	0x00001020
        /*07f8*/ 	.word	0x000000ff
        /*07fc*/ 	.word	0x00000390
        /*0800*/ 	.short	0x0100
        /*0802*/ 	.byte	0x05
	.zero		1


	//   ....[114]....
        /*0804*/ 	.word	0x00001030
        /*0808*/ 	.word	0x000000ff
        /*080c*/ 	.word	0x00000388
        /*0810*/ 	.short	0x0100
        /*0812*/ 	.byte	0x05
	.zero		1


	//   ....[115]....
        /*0814*/ 	.word	0x00001040
        /*0818*/ 	.word	0x000000ff
        /*081c*/ 	.word	0x00000398
        /*0820*/ 	.short	0x0100
        /*0822*/ 	.byte	0x05
	.zero		1


	//   ....[116]....
        /*0824*/ 	.word	0x00001170
        /*0828*/ 	.word	0x000000ff
        /*082c*/ 	.word	0x000003a0
        /*0830*/ 	.short	0x0100
        /*0832*/ 	.byte	0x06
	.zero		1


	//   ....[117]....
        /*0834*/ 	.word	0x00001180
        /*0838*/ 	.word	0x000000ff
        /*083c*/ 	.word	0x000003c0
        /*0840*/ 	.short	0x0100
        /*0842*/ 	.byte	0x06
	.zero		1


	//   ....[118]....
        /*0844*/ 	.word	0x00001190
        /*0848*/ 	.word	0x000000ff
        /*084c*/ 	.word	0x000003a8
        /*0850*/ 	.short	0x0100
        /*0852*/ 	.byte	0x06
	.zero		1


	//   ....[119]....
        /*0854*/ 	.word	0x000011a0
        /*0858*/ 	.word	0x000000ff
        /*085c*/ 	.word	0x000003c8
        /*0860*/ 	.short	0x0100
        /*0862*/ 	.byte	0x06
	.zero		1


	//   ....[120]....
        /*0864*/ 	.word	0x000011b0
        /*0868*/ 	.word	0x000000ff
        /*086c*/ 	.word	0x000003b0
        /*0870*/ 	.short	0x0100
        /*0872*/ 	.byte	0x06
	.zero		1


	//   ....[121]....
        /*0874*/ 	.word	0x000011c0
        /*0878*/ 	.word	0x000000ff
        /*087c*/ 	.word	0x000003d0
        /*0880*/ 	.short	0x0100
        /*0882*/ 	.byte	0x06
	.zero		1


	//   ....[122]....
        /*0884*/ 	.word	0x000011d0
        /*0888*/ 	.word	0x000000ff
        /*088c*/ 	.word	0x000003b8
        /*0890*/ 	.short	0x0100
        /*0892*/ 	.byte	0x06
	.zero		1


	//   ....[123]....
        /*0894*/ 	.word	0x000011e0
        /*0898*/ 	.word	0x000000ff
        /*089c*/ 	.word	0x000003d8
        /*08a0*/ 	.short	0x0100
        /*08a2*/ 	.byte	0x06
	.zero		1


	//   ....[124]....
        /*08a4*/ 	.word	0x000012d0
        /*08a8*/ 	.word	0x000000ff
        /*08ac*/ 	.word	0x000003e0
        /*08b0*/ 	.short	0x0100
        /*08b2*/ 	.byte	0x05
	.zero		1


	//   ....[125]....
        /*08b4*/ 	.word	0x000012e0
        /*08b8*/ 	.word	0x000000ff
        /*08bc*/ 	.word	0x000003f0
        /*08c0*/ 	.short	0x0100
        /*08c2*/ 	.byte	0x05
	.zero		1


	//   ....[126]....
        /*08c4*/ 	.word	0x000012f0
        /*08c8*/ 	.word	0x000000ff
        /*08cc*/ 	.word	0x000003e8
        /*08d0*/ 	.short	0x0100
        /*08d2*/ 	.byte	0x05
	.zero		1


	//   ....[127]....
        /*08d4*/ 	.word	0x00001300
        /*08d8*/ 	.word	0x000000ff
        /*08dc*/ 	.word	0x000003f8
        /*08e0*/ 	.short	0x0100
        /*08e2*/ 	.byte	0x05
	.zero		1


	//   ....[128]....
        /*08e4*/ 	.word	0x00001bd0
        /*08e8*/ 	.word	0x00000003
        /*08ec*/ 	.word	0x000003f0
        /*08f0*/ 	.short	0x010a
        /*08f2*/ 	.byte	0xff
	.zero		1


	//   ....[129]....
        /*08f4*/ 	.word	0x00001c00
        /*08f8*/ 	.word	0x00000003
        /*08fc*/ 	.word	0x000003e0
        /*0900*/ 	.short	0x0101
        /*0902*/ 	.byte	0xff
	.zero		1


	//   ....[130]....
        /*0904*/ 	.word	0x00001cd0
        /*0908*/ 	.word	0x000000ff
        /*090c*/ 	.word	0x000001b0
        /*0910*/ 	.short	0x010a
        /*0912*/ 	.byte	0x08
	.zero		1


	//   ....[131]....
        /*0914*/ 	.word	0x00001d70
        /*0918*/ 	.word	0x000000ff
        /*091c*/ 	.word	0x000001b0
        /*0920*/ 	.short	0x010a
        /*0922*/ 	.byte	0x21
	.zero		1


	//   ....[132]....
        /*0924*/ 	.word	0x00001ed0
        /*0928*/ 	.word	0x000000ff
        /*092c*/ 	.word	0x000001b0
        /*0930*/ 	.short	0x010a
        /*0932*/ 	.byte	0x08
	.zero		1


	//   ....[133]....
        /*0934*/ 	.word	0x00001fc0
        /*0938*/ 	.word	0x000000ff
        /*093c*/ 	.word	0x00000378
        /*0940*/ 	.short	0x0101
        /*0942*/ 	.byte	0x04
	.zero		1


	//   ....[134]....
        /*0944*/ 	.word	0x00001fe0
        /*0948*/ 	.word	0x000000ff
        /*094c*/ 	.word	0x000001b0
        /*0950*/ 	.short	0x010a
        /*0952*/ 	.byte	0x08
	.zero		1


	//   ....[135]....
        /*0954*/ 	.word	0x00002060
        /*0958*/ 	.word	0x000000ff
        /*095c*/ 	.word	0x000001b0
        /*0960*/ 	.short	0x010a
        /*0962*/ 	.byte	0x11
	.zero		1


	//   ....[136]....
        /*0964*/ 	.word	0x000021c0
        /*0968*/ 	.word	0x000000ff
        /*096c*/ 	.word	0x000001b0
        /*0970*/ 	.short	0x010a
        /*0972*/ 	.byte	0x08
	.zero		1


	//   ....[137]....
        /*0974*/ 	.word	0x000022e0
        /*0978*/ 	.word	0x00000002
        /*097c*/ 	.word	0x00000380
        /*0980*/ 	.short	0x010a
        /*0982*/ 	.byte	0xff
	.zero		1


	//   ....[138]....
        /*0984*/ 	.word	0x000023a0
        /*0988*/ 	.word	0x00000002
        /*098c*/ 	.word	0x00000000
        /*0990*/ 	.short	0x0101
        /*0992*/ 	.byte	0xff
	.zero		1


	//   ....[139]....
        /*0994*/ 	.word	0x00002900
        /*0998*/ 	.word	0x000000ff
        /*099c*/ 	.word	0x00000000
        /*09a0*/ 	.short	0x010a
        /*09a2*/ 	.byte	0x05
	.zero		1


	//   ....[140]....
        /*09a4*/ 	.word	0x00002990
        /*09a8*/ 	.word	0x000000ff
        /*09ac*/ 	.word	0x00000000
        /*09b0*/ 	.short	0x010a
        /*09b2*/ 	.byte	0x05
	.zero		1


	//   ....[141]....
        /*09b4*/ 	.word	0x00002a20
        /*09b8*/ 	.word	0x000000ff
        /*09bc*/ 	.word	0x00000000
        /*09c0*/ 	.short	0x010a
        /*09c2*/ 	.byte	0x05
	.zero		1


	//   ....[142]....
        /*09c4*/ 	.word	0x00002ab0
        /*09c8*/ 	.word	0x000000ff
        /*09cc*/ 	.word	0x00000000
        /*09d0*/ 	.short	0x010a
        /*09d2*/ 	.byte	0x05
	.zero		1


	//   ....[143]....
        /*09d4*/ 	.word	0x00002b40
        /*09d8*/ 	.word	0x000000ff
        /*09dc*/ 	.word	0x00000000
        /*09e0*/ 	.short	0x010a
        /*09e2*/ 	.byte	0x05
	.zero		1


	//   ....[144]....
        /*09e4*/ 	.word	0x00002bd0
        /*09e8*/ 	.word	0x000000ff
        /*09ec*/ 	.word	0x00000000
        /*09f0*/ 	.short	0x010a
        /*09f2*/ 	.byte	0x05
	.zero		1


	//   ....[145]....
        /*09f4*/ 	.word	0x00002c60
        /*09f8*/ 	.word	0x000000ff
        /*09fc*/ 	.word	0x00000000
        /*0a00*/ 	.short	0x010a
        /*0a02*/ 	.byte	0x05
	.zero		1


	//   ....[146]....
        /*0a04*/ 	.word	0x00002cf0
        /*0a08*/ 	.word	0x000000ff
        /*0a0c*/ 	.word	0x00000000
        /*0a10*/ 	.short	0x010a
        /*0a12*/ 	.byte	0x05
	.zero		1


	//   ....[147]....
        /*0a14*/ 	.word	0x00002d80
        /*0a18*/ 	.word	0x000000ff
        /*0a1c*/ 	.word	0x00000000
        /*0a20*/ 	.short	0x010a
        /*0a22*/ 	.byte	0x05
	.zero		1


	//   ....[148]....
        /*0a24*/ 	.word	0x00002e10
        /*0a28*/ 	.word	0x000000ff
        /*0a2c*/ 	.word	0x00000000
        /*0a30*/ 	.short	0x010a
        /*0a32*/ 	.byte	0x05
	.zero		1


	//   ....[149]....
        /*0a34*/ 	.word	0x00002ea0
        /*0a38*/ 	.word	0x000000ff
        /*0a3c*/ 	.word	0x00000000
        /*0a40*/ 	.short	0x010a
        /*0a42*/ 	.byte	0x05
	.zero		1


	//   ....[150]....
        /*0a44*/ 	.word	0x00002f30
        /*0a48*/ 	.word	0x000000ff
        /*0a4c*/ 	.word	0x00000000
        /*0a50*/ 	.short	0x010a
        /*0a52*/ 	.byte	0x05
	.zero		1


	//   ....[151]....
        /*0a54*/ 	.word	0x00002fc0
        /*0a58*/ 	.word	0x000000ff
        /*0a5c*/ 	.word	0x00000000
        /*0a60*/ 	.short	0x010a
        /*0a62*/ 	.byte	0x05
	.zero		1


	//   ....[152]....
        /*0a64*/ 	.word	0x00003050
        /*0a68*/ 	.word	0x000000ff
        /*0a6c*/ 	.word	0x00000000
        /*0a70*/ 	.short	0x010a
        /*0a72*/ 	.byte	0x05
	.zero		1


	//   ....[153]....
        /*0a74*/ 	.word	0x000030e0
        /*0a78*/ 	.word	0x000000ff
        /*0a7c*/ 	.word	0x00000000
        /*0a80*/ 	.short	0x010a
        /*0a82*/ 	.byte	0x05
	.zero		1


	//   ....[154]....
        /*0a84*/ 	.word	0x00003170
        /*0a88*/ 	.word	0x000000ff
        /*0a8c*/ 	.word	0x00000000
        /*0a90*/ 	.short	0x010a
        /*0a92*/ 	.byte	0x05
	.zero		1


	//   ....[155]....
        /*0a94*/ 	.word	0x00003200
        /*0a98*/ 	.word	0x000000ff
        /*0a9c*/ 	.word	0x00000000
        /*0aa0*/ 	.short	0x010a
        /*0aa2*/ 	.byte	0x05
	.zero		1


	//   ....[156]....
        /*0aa4*/ 	.word	0x00003290
        /*0aa8*/ 	.word	0x000000ff
        /*0aac*/ 	.word	0x00000000
        /*0ab0*/ 	.short	0x010a
        /*0ab2*/ 	.byte	0x05
	.zero		1


	//   ....[157]....
        /*0ab4*/ 	.word	0x00003320
        /*0ab8*/ 	.word	0x000000ff
        /*0abc*/ 	.word	0x00000000
        /*0ac0*/ 	.short	0x010a
        /*0ac2*/ 	.byte	0x05
	.zero		1


	//   ....[158]....
        /*0ac4*/ 	.word	0x000033b0
        /*0ac8*/ 	.word	0x000000ff
        /*0acc*/ 	.word	0x00000000
        /*0ad0*/ 	.short	0x010a
        /*0ad2*/ 	.byte	0x05
	.zero		1


	//   ....[159]....
        /*0ad4*/ 	.word	0x00003440
        /*0ad8*/ 	.word	0x000000ff
        /*0adc*/ 	.word	0x00000000
        /*0ae0*/ 	.short	0x010a
        /*0ae2*/ 	.byte	0x05
	.zero		1


	//   ....[160]....
        /*0ae4*/ 	.word	0x000034d0
        /*0ae8*/ 	.word	0x000000ff
        /*0aec*/ 	.word	0x00000000
        /*0af0*/ 	.short	0x010a
        /*0af2*/ 	.byte	0x05
	.zero		1


	//   ....[161]....
        /*0af4*/ 	.word	0x00003560
        /*0af8*/ 	.word	0x000000ff
        /*0afc*/ 	.word	0x00000000
        /*0b00*/ 	.short	0x010a
        /*0b02*/ 	.byte	0x05
	.zero		1


	//   ....[162]....
        /*0b04*/ 	.word	0x000035f0
        /*0b08*/ 	.word	0x000000ff
        /*0b0c*/ 	.word	0x00000000
        /*0b10*/ 	.short	0x010a
        /*0b12*/ 	.byte	0x05
	.zero		1


	//   ....[163]....
        /*0b14*/ 	.word	0x00003680
        /*0b18*/ 	.word	0x000000ff
        /*0b1c*/ 	.word	0x00000000
        /*0b20*/ 	.short	0x010a
        /*0b22*/ 	.byte	0x05
	.zero		1


	//   ....[164]....
        /*0b24*/ 	.word	0x00003710
        /*0b28*/ 	.word	0x000000ff
        /*0b2c*/ 	.word	0x00000000
        /*0b30*/ 	.short	0x010a
        /*0b32*/ 	.byte	0x05
	.zero		1


	//   ....[165]....
        /*0b34*/ 	.word	0x000037a0
        /*0b38*/ 	.word	0x000000ff
        /*0b3c*/ 	.word	0x00000000
        /*0b40*/ 	.short	0x010a
        /*0b42*/ 	.byte	0x05
	.zero		1


	//   ....[166]....
        /*0b44*/ 	.word	0x00003830
        /*0b48*/ 	.word	0x000000ff
        /*0b4c*/ 	.word	0x00000000
        /*0b50*/ 	.short	0x010a
        /*0b52*/ 	.byte	0x05
	.zero		1


	//   ....[167]....
        /*0b54*/ 	.word	0x000038c0
        /*0b58*/ 	.word	0x000000ff
        /*0b5c*/ 	.word	0x00000000
        /*0b60*/ 	.short	0x010a
        /*0b62*/ 	.byte	0x05
	.zero		1


	//   ....[168]....
        /*0b64*/ 	.word	0x00003950
        /*0b68*/ 	.word	0x000000ff
        /*0b6c*/ 	.word	0x00000000
        /*0b70*/ 	.short	0x010a
        /*0b72*/ 	.byte	0x05
	.zero		1


	//   ....[169]....
        /*0b74*/ 	.word	0x000039e0
        /*0b78*/ 	.word	0x000000ff
        /*0b7c*/ 	.word	0x00000000
        /*0b80*/ 	.short	0x010a
        /*0b82*/ 	.byte	0x05
	.zero		1


	//   ....[170]....
        /*0b84*/ 	.word	0x00003a70
        /*0b88*/ 	.word	0x000000ff
        /*0b8c*/ 	.word	0x00000000
        /*0b90*/ 	.short	0x010a
        /*0b92*/ 	.byte	0x05
	.zero		1


	//   ....[171]....
        /*0b94*/ 	.word	0x00003b00
        /*0b98*/ 	.word	0x000000ff
        /*0b9c*/ 	.word	0x00000000
        /*0ba0*/ 	.short	0x010a
        /*0ba2*/ 	.byte	0x05
	.zero		1


	//   ....[172]....
        /*0ba4*/ 	.word	0x00003b90
        /*0ba8*/ 	.word	0x000000ff
        /*0bac*/ 	.word	0x00000000
        /*0bb0*/ 	.short	0x010a
        /*0bb2*/ 	.byte	0x05
	.zero		1


	//   ....[173]....
        /*0bb4*/ 	.word	0x00003c20
        /*0bb8*/ 	.word	0x000000ff
        /*0bbc*/ 	.word	0x00000000
        /*0bc0*/ 	.short	0x010a
        /*0bc2*/ 	.byte	0x05
	.zero		1


	//   ....[174]....
        /*0bc4*/ 	.word	0x00003cb0
        /*0bc8*/ 	.word	0x000000ff
        /*0bcc*/ 	.word	0x00000000
        /*0bd0*/ 	.short	0x010a
        /*0bd2*/ 	.byte	0x05
	.zero		1


	//   ....[175]....
        /*0bd4*/ 	.word	0x00003d40
        /*0bd8*/ 	.word	0x000000ff
        /*0bdc*/ 	.word	0x00000000
        /*0be0*/ 	.short	0x010a
        /*0be2*/ 	.byte	0x05
	.zero		1


	//   ....[176]....
        /*0be4*/ 	.word	0x00003dd0
        /*0be8*/ 	.word	0x000000ff
        /*0bec*/ 	.word	0x00000000
        /*0bf0*/ 	.short	0x010a
        /*0bf2*/ 	.byte	0x05
	.zero		1


	//   ....[177]....
        /*0bf4*/ 	.word	0x00003e60
        /*0bf8*/ 	.word	0x000000ff
        /*0bfc*/ 	.word	0x00000000
        /*0c00*/ 	.short	0x010a
        /*0c02*/ 	.byte	0x05
	.zero		1


	//   ....[178]....
        /*0c04*/ 	.word	0x00003ef0
        /*0c08*/ 	.word	0x000000ff
        /*0c0c*/ 	.word	0x00000000
        /*0c10*/ 	.short	0x010a
        /*0c12*/ 	.byte	0x05
	.zero		1


	//   ....[179]....
        /*0c14*/ 	.word	0x00003f80
        /*0c18*/ 	.word	0x000000ff
        /*0c1c*/ 	.word	0x00000000
        /*0c20*/ 	.short	0x010a
        /*0c22*/ 	.byte	0x05
	.zero		1


	//   ....[180]....
        /*0c24*/ 	.word	0x00004010
        /*0c28*/ 	.word	0x000000ff
        /*0c2c*/ 	.word	0x00000000
        /*0c30*/ 	.short	0x010a
        /*0c32*/ 	.byte	0x05
	.zero		1


	//   ....[181]....
        /*0c34*/ 	.word	0x000040a0
        /*0c38*/ 	.word	0x000000ff
        /*0c3c*/ 	.word	0x00000000
        /*0c40*/ 	.short	0x010a
        /*0c42*/ 	.byte	0x05
	.zero		1


	//   ....[182]....
        /*0c44*/ 	.word	0x00004130
        /*0c48*/ 	.word	0x000000ff
        /*0c4c*/ 	.word	0x00000000
        /*0c50*/ 	.short	0x010a
        /*0c52*/ 	.byte	0x05
	.zero		1


	//   ....[183]....
        /*0c54*/ 	.word	0x000041c0
        /*0c58*/ 	.word	0x000000ff
        /*0c5c*/ 	.word	0x00000000
        /*0c60*/ 	.short	0x010a
        /*0c62*/ 	.byte	0x05
	.zero		1


	//   ....[184]....
        /*0c64*/ 	.word	0x00004250
        /*0c68*/ 	.word	0x000000ff
        /*0c6c*/ 	.word	0x00000000
        /*0c70*/ 	.short	0x010a
        /*0c72*/ 	.byte	0x05
	.zero		1


	//   ....[185]....
        /*0c74*/ 	.word	0x000042e0
        /*0c78*/ 	.word	0x000000ff
        /*0c7c*/ 	.word	0x00000000
        /*0c80*/ 	.short	0x010a
        /*0c82*/ 	.byte	0x05
	.zero		1


	//   ....[186]....
        /*0c84*/ 	.word	0x00004370
        /*0c88*/ 	.word	0x000000ff
        /*0c8c*/ 	.word	0x00000000
        /*0c90*/ 	.short	0x010a
        /*0c92*/ 	.byte	0x05
	.zero		1


	//   ....[187]....
        /*0c94*/ 	.word	0x00004400
        /*0c98*/ 	.word	0x000000ff
        /*0c9c*/ 	.word	0x00000000
        /*0ca0*/ 	.short	0x010a
        /*0ca2*/ 	.byte	0x05
	.zero		1


	//   ....[188]....
        /*0ca4*/ 	.word	0x00004490
        /*0ca8*/ 	.word	0x000000ff
        /*0cac*/ 	.word	0x00000000
        /*0cb0*/ 	.short	0x010a
        /*0cb2*/ 	.byte	0x05
	.zero		1


	//   ....[189]....
        /*0cb4*/ 	.word	0x00004520
        /*0cb8*/ 	.word	0x000000ff
        /*0cbc*/ 	.word	0x00000000
        /*0cc0*/ 	.short	0x010a
        /*0cc2*/ 	.byte	0x05
	.zero		1


	//   ....[190]....
        /*0cc4*/ 	.word	0x000045b0
        /*0cc8*/ 	.word	0x000000ff
        /*0ccc*/ 	.word	0x00000000
        /*0cd0*/ 	.short	0x010a
        /*0cd2*/ 	.byte	0x05
	.zero		1


	//   ....[191]....
        /*0cd4*/ 	.word	0x00004640
        /*0cd8*/ 	.word	0x000000ff
        /*0cdc*/ 	.word	0x00000000
        /*0ce0*/ 	.short	0x010a
        /*0ce2*/ 	.byte	0x05
	.zero		1


	//   ....[192]....
        /*0ce4*/ 	.word	0x000046e0
        /*0ce8*/ 	.word	0x00000000
        /*0cec*/ 	.word	0x00000000
        /*0cf0*/ 	.short	0x010a
        /*0cf2*/ 	.byte	0xff
	.zero		1


	//   ....[193]....
        /*0cf4*/ 	.word	0x00004800
        /*0cf8*/ 	.word	0x00000000
        /*0cfc*/ 	.word	0x000003e0
        /*0d00*/ 	.short	0x010a
        /*0d02*/ 	.byte	0xff
	.zero		1


	//   ....[194]....
        /*0d04*/ 	.word	0x00004860
        /*0d08*/ 	.word	0x00000004
        /*0d0c*/ 	.word	0x00000000
        /*0d10*/ 	.short	0x0101
        /*0d12*/ 	.byte	0xff
	.zero		1


	//   ....[195]....
        /*0d14*/ 	.word	0x00004880
        /*0d18*/ 	.word	0x000000ff
        /*0d1c*/ 	.word	0x00000390
        /*0d20*/ 	.short	0x010a
        /*0d22*/ 	.byte	0x05
	.zero		1


	//   ....[196]....
        /*0d24*/ 	.word	0x000049a0
        /*0d28*/ 	.word	0x00000000
        /*0d2c*/ 	.word	0x00000380
        /*0d30*/ 	.short	0x010a
        /*0d32*/ 	.byte	0xff
	.zero		1


	//   ....[197]....
        /*0d34*/ 	.word	0x00004ab0
        /*0d38*/ 	.word	0x00000000
        /*0d3c*/ 	.word	0x00000000
        /*0d40*/ 	.short	0x0101
        /*0d42*/ 	.byte	0xff
	.zero		1


	//   ....[198]....
        /*0d44*/ 	.word	0x00004b40
        /*0d48*/ 	.word	0x000000ff
        /*0d4c*/ 	.word	0x00000390
        /*0d50*/ 	.short	0x0106
        /*0d52*/ 	.byte	0x05
	.zero		1


	//   ....[199]....
        /*0d54*/ 	.word	0x00004b60
        /*0d58*/ 	.word	0x000000ff
        /*0d5c*/ 	.word	0x00000390
        /*0d60*/ 	.short	0x010a
        /*0d62*/ 	.byte	0x05
	.zero		1


	//   ....[200]....
        /*0d64*/ 	.word	0x00004bf0
        /*0d68*/ 	.word	0x000000ff
        /*0d6c*/ 	.word	0x00000390
        /*0d70*/ 	.short	0x0106
        /*0d72*/ 	.byte	0x04
	.zero		1


	//   ....[201]....
        /*0d74*/ 	.word	0x00004c30
        /*0d78*/ 	.word	0x00000000
        /*0d7c*/ 	.word	0x00000390
        /*0d80*/ 	.short	0x010a
        /*0d82*/ 	.byte	0xff
	.zero		1


	//   ....[202]....
        /*0d84*/ 	.word	0x000050f0
        /*0d88*/ 	.word	0x00000000
        /*0d8c*/ 	.word	0x00000380
        /*0d90*/ 	.short	0x010a
        /*0d92*/ 	.byte	0xff
	.zero		1


	//   ....[203]....
        /*0d94*/ 	.word	0x000051f0
        /*0d98*/ 	.word	0x00000003
        /*0d9c*/ 	.word	0x00000000
        /*0da0*/ 	.short	0x0101
        /*0da2*/ 	.byte	0xff
	.zero		1


	//   ....[204]....
        /*0da4*/ 	.word	0x00005200
        /*0da8*/ 	.word	0x000000ff
        /*0dac*/ 	.word	0x00000000
        /*0db0*/ 	.short	0x010a
        /*0db2*/ 	.byte	0x04
	.zero		1


	//   ....[205]....
        /*0db4*/ 	.word	0x00005220
        /*0db8*/ 	.word	0x000000ff
        /*0dbc*/ 	.word	0x000003c0
        /*0dc0*/ 	.short	0x010a
        /*0dc2*/ 	.byte	0x09
	.zero		1


	//   ....[206]....
        /*0dc4*/ 	.word	0x00005360
        /*0dc8*/ 	.word	0x000000ff
        /*0dcc*/ 	.word	0x00000000
        /*0dd0*/ 	.short	0x010a
        /*0dd2*/ 	.byte	0x07
	.zero		1


	//   ....[207]....
        /*0dd4*/ 	.word	0x00005460
        /*0dd8*/ 	.word	0x000000ff
        /*0ddc*/ 	.word	0x00000000
        /*0de0*/ 	.short	0x010a
        /*0de2*/ 	.byte	0x04
	.zero		1


	//   ....[208]....
        /*0de4*/ 	.word	0x00005650
        /*0de8*/ 	.word	0x000000ff
        /*0dec*/ 	.word	0x00000000
        /*0df0*/ 	.short	0x010a
        /*0df2*/ 	.byte	0x05
	.zero		1


	//   ....[209]....
        /*0df4*/ 	.word	0x000056e0
        /*0df8*/ 	.word	0x000000ff
        /*0dfc*/ 	.word	0x00000000
        /*0e00*/ 	.short	0x010a
        /*0e02*/ 	.byte	0x05
	.zero		1


	//   ....[210]....
        /*0e04*/ 	.word	0x00005770
        /*0e08*/ 	.word	0x000000ff
        /*0e0c*/ 	.word	0x00000000
        /*0e10*/ 	.short	0x010a
        /*0e12*/ 	.byte	0x05
	.zero		1


	//   ....[211]....
        /*0e14*/ 	.word	0x00005800
        /*0e18*/ 	.word	0x000000ff
        /*0e1c*/ 	.word	0x00000000
        /*0e20*/ 	.short	0x010a
        /*0e22*/ 	.byte	0x07
	.zero		1


	//   ....[212]....
        /*0e24*/ 	.word	0x00005c40
        /*0e28*/ 	.word	0x00000000
        /*0e2c*/ 	.word	0x00000380
        /*0e30*/ 	.short	0x010a
        /*0e32*/ 	.byte	0xff
	.zero		1


	//   ....[213]....
        /*0e34*/ 	.word	0x00005d30
        /*0e38*/ 	.word	0x00000000
        /*0e3c*/ 	.word	0x00000000
        /*0e40*/ 	.short	0x0101
        /*0e42*/ 	.byte	0xff
	.zero		1


	//   ....[214]....
        /*0e44*/ 	.word	0x00006050
        /*0e48*/ 	.word	0x000000ff
        /*0e4c*/ 	.word	0x00000378
        /*0e50*/ 	.short	0x010a
        /*0e52*/ 	.byte	0x06
	.zero		1


	//   ....[215]....
        /*0e54*/ 	.word	0x000061d0
        /*0e58*/ 	.word	0x000000ff
        /*0e5c*/ 	.word	0x00000368
        /*0e60*/ 	.short	0x010a
        /*0e62*/ 	.byte	0x06
	.zero		1


	//   ....[216]....
        /*0e64*/ 	.word	0x00006500
        /*0e68*/ 	.word	0x000000ff
        /*0e6c*/ 	.word	0x00000360
        /*0e70*/ 	.short	0x010b
        /*0e72*/ 	.byte	0x06
	.zero		1


	//   ....[217]....
        /*0e74*/ 	.word	0x00006520
        /*0e78*/ 	.word	0x000000ff
        /*0e7c*/ 	.word	0x00000000
        /*0e80*/ 	.short	0x0101
        /*0e82*/ 	.byte	0x25
	.zero		1


	//   ....[218]....
        /*0e84*/ 	.word	0x00006560
        /*0e88*/ 	.word	0x00000000
        /*0e8c*/ 	.word	0x00000368
        /*0e90*/ 	.short	0x010a
        /*0e92*/ 	.byte	0xff
	.zero		1


	//   ....[219]....
        /*0e94*/ 	.word	0x000068c0
        /*0e98*/ 	.word	0x00000000
        /*0e9c*/ 	.word	0x00000380
        /*0ea0*/ 	.short	0x010a
        /*0ea2*/ 	.byte	0xff
	.zero		1


	//   ....[220]....
        /*0ea4*/ 	.word	0x000069d0
        /*0ea8*/ 	.word	0x00000000
        /*0eac*/ 	.word	0x00000000
        /*0eb0*/ 	.short	0x0101
        /*0eb2*/ 	.byte	0xff
	.zero		1


	//   ....[221]....
        /*0eb4*/ 	.word	0x00007380
        /*0eb8*/ 	.word	0x000000ff
        /*0ebc*/ 	.word	0x00000360
        /*0ec0*/ 	.short	0x010a
        /*0ec2*/ 	.byte	0x2b
	.zero		1


	//   ....[222]....
        /*0ec4*/ 	.word	0x000073a0
        /*0ec8*/ 	.word	0x0000005c
        /*0ecc*/ 	.word	0x000003a0
        /*0ed0*/ 	.short	0x010a
        /*0ed2*/ 	.byte	0xff
	.zero		1


	//   ....[223]....
        /*0ed4*/ 	.word	0x000074f0
        /*0ed8*/ 	.word	0x000000ff
        /*0edc*/ 	.word	0x00000360
        /*0ee0*/ 	.short	0x010a
        /*0ee2*/ 	.byte	0x2b
	.zero		1


	//   ....[224]....
        /*0ee4*/ 	.word	0x000075d0
        /*0ee8*/ 	.word	0x000000ff
        /*0eec*/ 	.word	0x00000000
        /*0ef0*/ 	.short	0x0101
        /*0ef2*/ 	.byte	0x04
	.zero		1


	//   ....[225]....
        /*0ef4*/ 	.word	0x00007630
        /*0ef8*/ 	.word	0x0000005c
        /*0efc*/ 	.word	0x000003a0
        /*0f00*/ 	.short	0x010a
        /*0f02*/ 	.byte	0xff
	.zero		1


	//   ....[226]....
        /*0f04*/ 	.word	0x00007a00
        /*0f08*/ 	.word	0x000000ff
        /*0f0c*/ 	.word	0x00000000
        /*0f10*/ 	.short	0x0101
        /*0f12*/ 	.byte	0x05
	.zero		1


	//   ....[227]....
        /*0f14*/ 	.word	0x00008290
        /*0f18*/ 	.word	0x00000003
        /*0f1c*/ 	.word	0x000003f0
        /*0f20*/ 	.short	0x010a
        /*0f22*/ 	.byte	0xff
	.zero		1


	//   ....[228]....
        /*0f24*/ 	.word	0x000082f0
        /*0f28*/ 	.word	0x00000002
        /*0f2c*/ 	.word	0x000001b0
        /*0f30*/ 	.short	0x010a
        /*0f32*/ 	.byte	0xff
	.zero		1


	//   ....[229]....
        /*0f34*/ 	.word	0x00008350
        /*0f38*/ 	.word	0x00000002
        /*0f3c*/ 	.word	0x000001b0
        /*0f40*/ 	.short	0x010a
        /*0f42*/ 	.byte	0xff
	.zero		1


	//   ....[230]....
        /*0f44*/ 	.word	0x000083a0
        /*0f48*/ 	.word	0x00000002
        /*0f4c*/ 	.word	0x00000380
        /*0f50*/ 	.short	0x010a
        /*0f52*/ 	.byte	0xff
	.zero		1


	//   ....[231]....
        /*0f54*/ 	.word	0x00008400
        /*0f58*/ 	.word	0x00000000
        /*0f5c*/ 	.word	0x00000000
        /*0f60*/ 	.short	0x010a
        /*0f62*/ 	.byte	0xff
	.zero		1


	//   ....[232]....
        /*0f64*/ 	.word	0x00008460
        /*0f68*/ 	.word	0x00000000
        /*0f6c*/ 	.word	0x00000000
        /*0f70*/ 	.short	0x010a
        /*0f72*/ 	.byte	0xff
	.zero		1


	//   ....[233]....
        /*0f74*/ 	.word	0x000084c0
        /*0f78*/ 	.word	0x00000000
        /*0f7c*/ 	.word	0x00000000
        /*0f80*/ 	.short	0x010a
        /*0f82*/ 	.byte	0xff
	.zero		1


	//   ....[234]....
        /*0f84*/ 	.word	0x00008520
        /*0f88*/ 	.word	0x00000000
        /*0f8c*/ 	.word	0x00000000
        /*0f90*/ 	.short	0x010a
        /*0f92*/ 	.byte	0xff
	.zero		1


	//   ....[235]....
        /*0f94*/ 	.word	0x00008580
        /*0f98*/ 	.word	0x00000000
        /*0f9c*/ 	.word	0x00000000
        /*0fa0*/ 	.short	0x010a
        /*0fa2*/ 	.byte	0xff
	.zero		1


	//   ....[236]....
        /*0fa4*/ 	.word	0x000085e0
        /*0fa8*/ 	.word	0x00000000
        /*0fac*/ 	.word	0x00000000
        /*0fb0*/ 	.short	0x010a
        /*0fb2*/ 	.byte	0xff
	.zero		1


	//   ....[237]....
        /*0fb4*/ 	.word	0x00008640
        /*0fb8*/ 	.word	0x00000000
        /*0fbc*/ 	.word	0x00000000
        /*0fc0*/ 	.short	0x010a
        /*0fc2*/ 	.byte	0xff
	.zero		1


	//   ....[238]....
        /*0fc4*/ 	.word	0x000086a0
        /*0fc8*/ 	.word	0x00000000
        /*0fcc*/ 	.word	0x00000000
        /*0fd0*/ 	.short	0x010a
        /*0fd2*/ 	.byte	0xff
	.zero		1


	//   ....[239]....
        /*0fd4*/ 	.word	0x00008700
        /*0fd8*/ 	.word	0x00000000
        /*0fdc*/ 	.word	0x00000000
        /*0fe0*/ 	.short	0x010a
        /*0fe2*/ 	.byte	0xff
	.zero		1


	//   ....[240]....
        /*0fe4*/ 	.word	0x00008760
        /*0fe8*/ 	.word	0x00000000
        /*0fec*/ 	.word	0x00000000
        /*0ff0*/ 	.short	0x010a
        /*0ff2*/ 	.byte	0xff
	.zero		1


	//   ....[241]....
        /*0ff4*/ 	.word	0x000087c0
        /*0ff8*/ 	.word	0x00000000
        /*0ffc*/ 	.word	0x00000000
        /*1000*/ 	.short	0x010a
        /*1002*/ 	.byte	0xff
	.zero		1


	//   ....[242]....
        /*1004*/ 	.word	0x00008820
        /*1008*/ 	.word	0x00000000
        /*100c*/ 	.word	0x00000000
        /*1010*/ 	.short	0x010a
        /*1012*/ 	.byte	0xff
	.zero		1


	//   ....[243]....
        /*1014*/ 	.word	0x00008880
        /*1018*/ 	.word	0x00000000
        /*101c*/ 	.word	0x00000000
        /*1020*/ 	.short	0x010a
        /*1022*/ 	.byte	0xff
	.zero		1


	//   ....[244]....
        /*1024*/ 	.word	0x000088e0
        /*1028*/ 	.word	0x00000000
        /*102c*/ 	.word	0x00000000
        /*1030*/ 	.short	0x010a
        /*1032*/ 	.byte	0xff
	.zero		1


	//   ....[245]....
        /*1034*/ 	.word	0x00008940
        /*1038*/ 	.word	0x00000000
        /*103c*/ 	.word	0x00000000
        /*1040*/ 	.short	0x010a
        /*1042*/ 	.byte	0xff
	.zero		1


	//   ....[246]....
        /*1044*/ 	.word	0x000089a0
        /*1048*/ 	.word	0x00000000
        /*104c*/ 	.word	0x00000000
        /*1050*/ 	.short	0x010a
        /*1052*/ 	.byte	0xff
	.zero		1


	//   ....[247]....
        /*1054*/ 	.word	0x00008a00
        /*1058*/ 	.word	0x00000000
        /*105c*/ 	.word	0x00000000
        /*1060*/ 	.short	0x010a
        /*1062*/ 	.byte	0xff
	.zero		1


	//   ....[248]....
        /*1064*/ 	.word	0x00008a60
        /*1068*/ 	.word	0x00000000
        /*106c*/ 	.word	0x00000000
        /*1070*/ 	.short	0x010a
        /*1072*/ 	.byte	0xff
	.zero		1


	//   ....[249]....
        /*1074*/ 	.word	0x00008ac0
        /*1078*/ 	.word	0x00000000
        /*107c*/ 	.word	0x00000000
        /*1080*/ 	.short	0x010a
        /*1082*/ 	.byte	0xff
	.zero		1


	//   ....[250]....
        /*1084*/ 	.word	0x00008b20
        /*1088*/ 	.word	0x00000000
        /*108c*/ 	.word	0x00000000
        /*1090*/ 	.short	0x010a
        /*1092*/ 	.byte	0xff
	.zero		1


	//   ....[251]....
        /*1094*/ 	.word	0x00008b80
        /*1098*/ 	.word	0x00000000
        /*109c*/ 	.word	0x00000000
        /*10a0*/ 	.short	0x010a
        /*10a2*/ 	.byte	0xff
	.zero		1


	//   ....[252]....
        /*10a4*/ 	.word	0x00008be0
        /*10a8*/ 	.word	0x00000000
        /*10ac*/ 	.word	0x00000000
        /*10b0*/ 	.short	0x010a
        /*10b2*/ 	.byte	0xff
	.zero		1


	//   ....[253]....
        /*10b4*/ 	.word	0x00008c40
        /*10b8*/ 	.word	0x00000000
        /*10bc*/ 	.word	0x00000000
        /*10c0*/ 	.short	0x010a
        /*10c2*/ 	.byte	0xff
	.zero		1


	//   ....[254]....
        /*10c4*/ 	.word	0x00008ca0
        /*10c8*/ 	.word	0x00000000
        /*10cc*/ 	.word	0x00000000
        /*10d0*/ 	.short	0x010a
        /*10d2*/ 	.byte	0xff
	.zero		1


	//   ....[255]....
        /*10d4*/ 	.word	0x00008d00
        /*10d8*/ 	.word	0x00000000
        /*10dc*/ 	.word	0x00000000
        /*10e0*/ 	.short	0x010a
        /*10e2*/ 	.byte	0xff
	.zero		1


	//   ....[0]....
        /*10e4*/ 	.word	0x00008d60
        /*10e8*/ 	.word	0x00000000
        /*10ec*/ 	.word	0x00000000
        /*10f0*/ 	.short	0x010a
        /*10f2*/ 	.byte	0xff
	.zero		1


	//   ....[1]....
        /*10f4*/ 	.word	0x00008dc0
        /*10f8*/ 	.word	0x00000000
        /*10fc*/ 	.word	0x00000000
        /*1100*/ 	.short	0x010a
        /*1102*/ 	.byte	0xff
	.zero		1


	//   ....[2]....
        /*1104*/ 	.word	0x00008e20
        /*1108*/ 	.word	0x00000000
        /*110c*/ 	.word	0x00000000
        /*1110*/ 	.short	0x010a
        /*1112*/ 	.byte	0xff
	.zero		1


	//   ....[3]....
        /*1114*/ 	.word	0x00008e80
        /*1118*/ 	.word	0x00000000
        /*111c*/ 	.word	0x00000000
        /*1120*/ 	.short	0x010a
        /*1122*/ 	.byte	0xff
	.zero		1


	//   ....[4]....
        /*1124*/ 	.word	0x00008ee0
        /*1128*/ 	.word	0x00000000
        /*112c*/ 	.word	0x00000000
        /*1130*/ 	.short	0x010a
        /*1132*/ 	.byte	0xff
	.zero		1


	//   ....[5]....
        /*1134*/ 	.word	0x00008f40
        /*1138*/ 	.word	0x00000000
        /*113c*/ 	.word	0x00000000
        /*1140*/ 	.short	0x010a
        /*1142*/ 	.byte	0xff
	.zero		1


	//   ....[6]....
        /*1144*/ 	.word	0x00008fa0
        /*1148*/ 	.word	0x00000000
        /*114c*/ 	.word	0x00000000
        /*1150*/ 	.short	0x010a
        /*1152*/ 	.byte	0xff
	.zero		1


	//   ....[7]....
        /*1154*/ 	.word	0x00009000
        /*1158*/ 	.word	0x00000000
        /*115c*/ 	.word	0x00000000
        /*1160*/ 	.short	0x010a
        /*1162*/ 	.byte	0xff
	.zero		1


	//   ....[8]....
        /*1164*/ 	.word	0x00009060
        /*1168*/ 	.word	0x00000000
        /*116c*/ 	.word	0x00000000
        /*1170*/ 	.short	0x010a
        /*1172*/ 	.byte	0xff
	.zero		1


	//   ....[9]....
        /*1174*/ 	.word	0x000090c0
        /*1178*/ 	.word	0x00000000
        /*117c*/ 	.word	0x00000000
        /*1180*/ 	.short	0x010a
        /*1182*/ 	.byte	0xff
	.zero		1


	//   ....[10]....
        /*1184*/ 	.word	0x00009120
        /*1188*/ 	.word	0x00000000
        /*118c*/ 	.word	0x00000000
        /*1190*/ 	.short	0x010a
        /*1192*/ 	.byte	0xff
	.zero		1


	//   ....[11]....
        /*1194*/ 	.word	0x00009180
        /*1198*/ 	.word	0x00000000
        /*119c*/ 	.word	0x00000000
        /*11a0*/ 	.short	0x010a
        /*11a2*/ 	.byte	0xff
	.zero		1


	//   ....[12]....
        /*11a4*/ 	.word	0x000091e0
        /*11a8*/ 	.word	0x00000000
        /*11ac*/ 	.word	0x00000000
        /*11b0*/ 	.short	0x010a
        /*11b2*/ 	.byte	0xff
	.zero		1


	//   ....[13]....
        /*11b4*/ 	.word	0x00009240
        /*11b8*/ 	.word	0x00000000
        /*11bc*/ 	.word	0x00000000
        /*11c0*/ 	.short	0x010a
        /*11c2*/ 	.byte	0xff
	.zero		1


	//   ....[14]....
        /*11c4*/ 	.word	0x000092a0
        /*11c8*/ 	.word	0x00000000
        /*11cc*/ 	.word	0x00000000
        /*11d0*/ 	.short	0x010a
        /*11d2*/ 	.byte	0xff
	.zero		1


	//   ....[15]....
        /*11d4*/ 	.word	0x00009300
        /*11d8*/ 	.word	0x00000000
        /*11dc*/ 	.word	0x00000000
        /*11e0*/ 	.short	0x010a
        /*11e2*/ 	.byte	0xff
	.zero		1


	//   ....[16]....
        /*11e4*/ 	.word	0x00009360
        /*11e8*/ 	.word	0x00000000
        /*11ec*/ 	.word	0x00000000
        /*11f0*/ 	.short	0x010a
        /*11f2*/ 	.byte	0xff
	.zero		1


	//   ....[17]....
        /*11f4*/ 	.word	0x000093c0
        /*11f8*/ 	.word	0x00000000
        /*11fc*/ 	.word	0x00000000
        /*1200*/ 	.short	0x010a
        /*1202*/ 	.byte	0xff
	.zero		1


	//   ....[18]....
        /*1204*/ 	.word	0x00009420
        /*1208*/ 	.word	0x00000000
        /*120c*/ 	.word	0x00000000
        /*1210*/ 	.short	0x010a
        /*1212*/ 	.byte	0xff
	.zero		1


	//   ....[19]....
        /*1214*/ 	.word	0x00009480
        /*1218*/ 	.word	0x00000000
        /*121c*/ 	.word	0x00000000
        /*1220*/ 	.short	0x010a
        /*1222*/ 	.byte	0xff
	.zero		1


	//   ....[20]....
        /*1224*/ 	.word	0x000094e0
        /*1228*/ 	.word	0x00000000
        /*122c*/ 	.word	0x00000000
        /*1230*/ 	.short	0x010a
        /*1232*/ 	.byte	0xff
	.zero		1


	//   ....[21]....
        /*1234*/ 	.word	0x00009540
        /*1238*/ 	.word	0x00000000
        /*123c*/ 	.word	0x00000000
        /*1240*/ 	.short	0x010a
        /*1242*/ 	.byte	0xff
	.zero		1


	//   ....[22]....
        /*1244*/ 	.word	0x000095a0
        /*1248*/ 	.word	0x00000000
        /*124c*/ 	.word	0x00000000
        /*1250*/ 	.short	0x010a
        /*1252*/ 	.byte	0xff
	.zero		1


	//   ....[23]....
        /*1254*/ 	.word	0x00009600
        /*1258*/ 	.word	0x00000000
        /*125c*/ 	.word	0x00000000
        /*1260*/ 	.short	0x010a
        /*1262*/ 	.byte	0xff
	.zero		1


	//   ....[24]....
        /*1264*/ 	.word	0x00009660
        /*1268*/ 	.word	0x00000000
        /*126c*/ 	.word	0x00000000
        /*1270*/ 	.short	0x010a
        /*1272*/ 	.byte	0xff
	.zero		1


	//   ....[25]....
        /*1274*/ 	.word	0x000096c0
        /*1278*/ 	.word	0x00000000
        /*127c*/ 	.word	0x00000000
        /*1280*/ 	.short	0x010a
        /*1282*/ 	.byte	0xff
	.zero		1


	//   ....[26]....
        /*1284*/ 	.word	0x00009720
        /*1288*/ 	.word	0x00000000
        /*128c*/ 	.word	0x00000000
        /*1290*/ 	.short	0x010a
        /*1292*/ 	.byte	0xff
	.zero		1


	//   ....[27]....
        /*1294*/ 	.word	0x00009780
        /*1298*/ 	.word	0x00000000
        /*129c*/ 	.word	0x00000000
        /*12a0*/ 	.short	0x010a
        /*12a2*/ 	.byte	0xff
	.zero		1


	//   ....[28]....
        /*12a4*/ 	.word	0x000097d0
        /*12a8*/ 	.word	0x00000000
        /*12ac*/ 	.word	0x000003e0
        /*12b0*/ 	.short	0x010a
        /*12b2*/ 	.byte	0xff
	.zero		1


	//   ....[29]....
        /*12b4*/ 	.word	0x00009830
        /*12b8*/ 	.word	0x00000000
        /*12bc*/ 	.word	0x00000390
        /*12c0*/ 	.short	0x010a
        /*12c2*/ 	.byte	0xff
	.zero		1


	//   ....[30]....
        /*12c4*/ 	.word	0x00009880
        /*12c8*/ 	.word	0x00000000
        /*12cc*/ 	.word	0x00000380
        /*12d0*/ 	.short	0x010a
        /*12d2*/ 	.byte	0xff
	.zero		1


	//   ....[31]....
        /*12d4*/ 	.word	0x000098e0
        /*12d8*/ 	.word	0x00000000
        /*12dc*/ 	.word	0x00000390
        /*12e0*/ 	.short	0x010a
        /*12e2*/ 	.byte	0xff
	.zero		1


	//   ....[32]....
        /*12e4*/ 	.word	0x00009930
        /*12e8*/ 	.word	0x00000000
        /*12ec*/ 	.word	0x00000380
        /*12f0*/ 	.short	0x010a
        /*12f2*/ 	.byte	0xff
	.zero		1


	//   ....[33]....
        /*12f4*/ 	.word	0x00009990
        /*12f8*/ 	.word	0x00000003
        /*12fc*/ 	.word	0x000003c0
        /*1300*/ 	.short	0x010a
        /*1302*/ 	.byte	0xff
	.zero		1


	//   ....[34]....
        /*1304*/ 	.word	0x000099f0
        /*1308*/ 	.word	0x00000000
        /*130c*/ 	.word	0x00000000
        /*1310*/ 	.short	0x010a
        /*1312*/ 	.byte	0xff
	.zero		1


	//   ....[35]....
        /*1314*/ 	.word	0x00009a50
        /*1318*/ 	.word	0x00000000
        /*131c*/ 	.word	0x00000000
        /*1320*/ 	.short	0x010a
        /*1322*/ 	.byte	0xff
	.zero		1


	//   ....[36]....
        /*1324*/ 	.word	0x00009ab0
        /*1328*/ 	.word	0x00000000
        /*132c*/ 	.word	0x00000000
        /*1330*/ 	.short	0x010a
        /*1332*/ 	.byte	0xff
	.zero		1


	//   ....[37]....
        /*1334*/ 	.word	0x00009b10
        /*1338*/ 	.word	0x00000000
        /*133c*/ 	.word	0x00000000
        /*1340*/ 	.short	0x010a
        /*1342*/ 	.byte	0xff
	.zero		1


	//   ....[38]....
        /*1344*/ 	.word	0x00009b70
        /*1348*/ 	.word	0x00000000
        /*134c*/ 	.word	0x00000000
        /*1350*/ 	.short	0x010a
        /*1352*/ 	.byte	0xff
	.zero		1


	//   ....[39]....
        /*1354*/ 	.word	0x00009bc0
        /*1358*/ 	.word	0x00000000
        /*135c*/ 	.word	0x00000380
        /*1360*/ 	.short	0x010a
        /*1362*/ 	.byte	0xff
	.zero		1


	//   ....[40]....
        /*1364*/ 	.word	0x00009c20
        /*1368*/ 	.word	0x00000000
        /*136c*/ 	.word	0x00000378
        /*1370*/ 	.short	0x010a
        /*1372*/ 	.byte	0xff
	.zero		1


	//   ....[41]....
        /*1374*/ 	.word	0x00009c80
        /*1378*/ 	.word	0x00000003
        /*137c*/ 	.word	0x00000368
        /*1380*/ 	.short	0x010a
        /*1382*/ 	.byte	0xff
	.zero		1


	//   ....[42]....
        /*1384*/ 	.word	0x00009cd0
        /*1388*/ 	.word	0x00000000
        /*138c*/ 	.word	0x00000380
        /*1390*/ 	.short	0x010a
        /*1392*/ 	.byte	0xff
	.zero		1


	//   ....[43]....
        /*1394*/ 	.word	0x00009d30
        /*1398*/ 	.word	0x00000000
        /*139c*/ 	.word	0x00000360
        /*13a0*/ 	.short	0x010a
        /*13a2*/ 	.byte	0xff
	.zero		1


	//   ....[44]....
        /*13a4*/ 	.word	0x00009d80
        /*13a8*/ 	.word	0x0000005c
        /*13ac*/ 	.word	0x000003a0
        /*13b0*/ 	.short	0x010a
        /*13b2*/ 	.byte	0xff
	.zero		1


	//----- nvinfo : EIATTR_NUM_MBARRIERS
	.align		4
.L_47:
        /*13b4*/ 	.byte	0x03, 0x38
        /*13b6*/ 	.short	0x0080


	//----- nvinfo : EIATTR_EXIT_INSTR_OFFSETS
	.align		4
        /*13b8*/ 	.byte	0x04, 0x1c
        /*13ba*/ 	.short	(.L_49 - .L_48)


	//   ....[0]....
.L_48:
        /*13bc*/ 	.word	0x00004710


	//   ....[1]....
        /*13c0*/ 	.word	0x00004c00


	//   ....[2]....
        /*13c4*/ 	.word	0x00004c60


	//   ....[3]....
        /*13c8*/ 	.word	0x00005a60


	//   ....[4]....
        /*13cc*/ 	.word	0x00006590


	//   ....[5]....
        /*13d0*/ 	.word	0x000065d0


	//   ....[6]....
        /*13d4*/ 	.word	0x00008280


	//----- nvinfo : EIATTR_MAX_THREADS
	.align		4
.L_49:
        /*13d8*/ 	.byte	0x04, 0x05
        /*13da*/ 	.short	(.L_51 - .L_50)
.L_50:
        /*13dc*/ 	.word	0x00000100
        /*13e0*/ 	.word	0x00000001
        /*13e4*/ 	.word	0x00000001


	//----- nvinfo : EIATTR_CRS_STACK_SIZE
	.align		4
.L_51:
        /*13e8*/ 	.byte	0x04, 0x1e
        /*13ea*/ 	.short	(.L_53 - .L_52)
.L_52:
        /*13ec*/ 	.word	0x00000000


	//----- nvinfo : EIATTR_CBANK_PARAM_SIZE
	.align		4
.L_53:
        /*13f0*/ 	.byte	0x03, 0x19
        /*13f2*/ 	.short	0x0800


	//----- nvinfo : EIATTR_PARAM_CBANK
	.align		4
        /*13f4*/ 	.byte	0x04, 0x0a
        /*13f6*/ 	.short	(.L_55 - .L_54)
	.align		4
.L_54:
        /*13f8*/ 	.word	index@(.nv.constant0._ZN7cutlass13device_kernelINS_4gemm6kernel13GemmUniversalIN4cute5tupleIJiiiiEEENS1_10collective13CollectiveMmaINS1_35MainloopSm100TmaUmmaWarpSpecializedILi54ELi2ELi4ENS5_IJNS4_1CILi1EEESB_SB_EEEEENS5_IJNSA_ILi64EEESE_NSA_ILi32EEEEEENS_12float_e4m3_tENS5_IJSB_llEEENS_12float_e5m2_tESI_NS4_8TiledMMAINS4_8MMA_AtomIJNS4_10MMA_TraitsINS4_19SM100_MMA_F8F6F4_SSEJSH_SJ_fSE_SE_NS4_17integral_constantINS4_4UMMA5MajorELSQ_1EEESR_NSO_INSP_7ScaleInELSS_0EEEST_EEEEEENS4_6LayoutISC_NS5_IJNSA_ILi0EEESX_SX_EEEEENS5_IJNS4_10UnderscoreES10_S10_EEEEENS4_13SM90_TMA_LOADENS4_14ComposedLayoutINS4_7SwizzleILi2ELi4ELi3EEENS4_18smem_ptr_flag_bitsILi8EEENSW_INS5_IJSE_NSA_ILi8EEEEEENS5_IJSB_SE_EEEEEEEvNS4_8identityES13_S1D_vS1E_EENS_8epilogue10collective18CollectiveEpilogueINS1G_23Sm100TmaWarpSpecializedILi1ELi1ELi32ELb0ELb0EEEJSG_NS5_IJNSW_ISE_SB_EES1L_EEESH_NS5_IJlSB_lEEESH_S1N_NS1G_6fusion15FusionCallbacksIS1K_NS1O_17LinearCombinationISH_fSH_fLNS_15FloatRoundStyleE2EEESG_S1M_JEEENS4_5SM1004TMEM4LOAD26SM100_TMEM_LOAD_16dp32b32xES13_NS14_IS16_S18_NSW_INS5_IJS19_SE_EEENS5_IJSE_SB_EEEEEEENS4_39AutoVectorizingCopyWithAssumedAlignmentILi128EEENS4_14SM90_TMA_STOREES21_S23_S23_EEEvvEEEEvNT_6ParamsE)
        /*13fc*/ 	.short	0x0380
        /*13fe*/ 	.short	0x0800


	//----- nvinfo : EIATTR_SW_WAR
	.align		4
.L_55:
        /*1400*/ 	.byte	0x04, 0x36
        /*1402*/ 	.short	(.L_57 - .L_56)
.L_56:
        /*1404*/ 	.word	0x00000008
.L_57:


//--------------------- .nv.callgraph             --------------------------
	.section	.nv.callgraph,"",@"SHT_CUDA_CALLGRAPH"
	.align	4
	.sectionentsize	8
	.align		4
        /*0000*/ 	.word	0x00000000
	.align		4
        /*0004*/ 	.word	0xffffffff
	.align		4
        /*0008*/ 	.word	index@(_ZN7cutlass13device_kernelINS_4gemm6kernel13GemmUniversalIN4cute5tupleIJiiiiEEENS1_10collective13CollectiveMmaINS1_35MainloopSm100TmaUmmaWarpSpecializedILi54ELi2ELi4ENS5_IJNS4_1CILi1EEESB_SB_EEEEENS5_IJNSA_ILi64EEESE_NSA_ILi32EEEEEENS_12float_e4m3_tENS5_IJSB_llEEENS_12float_e5m2_tESI_NS4_8TiledMMAINS4_8MMA_AtomIJNS4_10MMA_TraitsINS4_19SM100_MMA_F8F6F4_SSEJSH_SJ_fSE_SE_NS4_17integral_constantINS4_4UMMA5MajorELSQ_1EEESR_NSO_INSP_7ScaleInELSS_0EEEST_EEEEEENS4_6LayoutISC_NS5_IJNSA_ILi0EEESX_SX_EEEEENS5_IJNS4_10UnderscoreES10_S10_EEEEENS4_13SM90_TMA_LOADENS4_14ComposedLayoutINS4_7SwizzleILi2ELi4ELi3EEENS4_18smem_ptr_flag_bitsILi8EEENSW_INS5_IJSE_NSA_ILi8EEEEEENS5_IJSB_SE_EEEEEEEvNS4_8identityES13_S1D_vS1E_EENS_8epilogue10collective18CollectiveEpilogueINS1G_23Sm100TmaWarpSpecializedILi1ELi1ELi32ELb0ELb0EEEJSG_NS5_IJNSW_ISE_SB_EES1L_EEESH_NS5_IJlSB_lEEESH_S1N_NS1G_6fusion15FusionCallbacksIS1K_NS1O_17LinearCombinationISH_fSH_fLNS_15FloatRoundStyleE2EEESG_S1M_JEEENS4_5SM1004TMEM4LOAD26SM100_TMEM_LOAD_16dp32b32xES13_NS14_IS16_S18_NSW_INS5_IJS19_SE_EEENS5_IJSE_SB_EEEEEEENS4_39AutoVectorizingCopyWithAssumedAlignmentILi128EEENS4_14SM90_TMA_STOREES21_S23_S23_EEEvvEEEEvNT_6ParamsE)
	.align		4
        /*000c*/ 	.word	index@(__assertfail)
	.align		4
        /*0010*/ 	.word	0x00000000
	.align		4
        /*0014*/ 	.word	0xfffffffe
	.align		4
        /*0018*/ 	.word	0x00000000
	.align		4
        /*001c*/ 	.word	0xfffffffd
	.align		4
        /*0020*/ 	.word	0x00000000
	.align		4
        /*0024*/ 	.word	0xfffffffc


//--------------------- .nv.constant4             --------------------------
	.section	.nv.constant4,"a",@progbits
	.align	8
	.align		8
.nv.constant4:
        /*0000*/ 	.dword	__assertfail
	.align		8
        /*0008*/ 	.dword	__unnamed_1
	.align		8
        /*0010*/ 	.dword	__unnamed_2
	.align		8
        /*0018*/ 	.dword	_ZN40_INTERNAL_1f36d59d_4_k_cu_70c1cf59_313054cuda3std3__45__cpo5beginE
	.align		8
        /*0020*/ 	.dword	_ZN40_INTERNAL_1f36d59d_4_k_cu_70c1cf59_313054cuda3std3__45__cpo3endE
	.align		8
        /*0028*/ 	.dword	_ZN40_INTERNAL_1f36d59d_4_k_cu_70c1cf59_313054cuda3std3__45__cpo6cbeginE
	.align		8
        /*0030*/ 	.dword	_ZN40_INTERNAL_1f36d59d_4_k_cu_70c1cf59_313054cuda3std3__45__cpo4cendE
	.align		8
        /*0038*/ 	.dword	_ZN40_INTERNAL_1f36d59d_4_k_cu_70c1cf59_313054cuda3std3__442_GLOBAL__N__1f36d59d_4_k_cu_70c1cf59_313056ignoreE
	.align		8
        /*0040*/ 	.dword	_ZN40_INTERNAL_1f36d59d_4_k_cu_70c1cf59_313054cuda3std3__419piecewise_constructE
	.align		8
        /*0048*/ 	.dword	_ZN40_INTERNAL_1f36d59d_4_k_cu_70c1cf59_313054cuda3std3__48in_placeE
	.align		8
        /*0050*/ 	.dword	_ZN40_INTERNAL_1f36d59d_4_k_cu_70c1cf59_313054cuda3std6ranges3__45__cpo4swapE
	.align		8
        /*0058*/ 	.dword	_ZN40_INTERNAL_1f36d59d_4_k_cu_70c1cf59_313054cuda3std6ranges3__45__cpo9iter_moveE
	.align		8
        /*0060*/ 	.dword	_ZN40_INTERNAL_1f36d59d_4_k_cu_70c1cf59_313054cute7productE
	.align		8
        /*0068*/ 	.dword	_ZN40_INTERNAL_1f36d59d_4_k_cu_70c1cf59_313054cute1_E
	.align		8
        /*0070*/ 	.dword	$str$25
	.align		8
        /*0078*/ 	.dword	$str$26
	.align		8
        /*0080*/ 	.dword	$str$27
	.align		8
        /*0088*/ 	.dword	$str$28


//--------------------- .text._ZN7cutlass13device_kernelINS_4gemm6kernel13GemmUniversalIN4cute5tupleIJiiiiEEENS1_10collective13CollectiveMmaINS1_35MainloopSm100TmaUmmaWarpSpecializedILi54ELi2ELi4ENS5_IJNS4_1CILi1EEESB_SB_EEEEENS5_IJNSA_ILi64EEESE_NSA_ILi32EEEEEENS_12float_e4m3_tENS5_IJSB_llEEENS_12float_e5m2_tESI_NS4_8TiledMMAINS4_8MMA_AtomIJNS4_10MMA_TraitsINS4_19SM100_MMA_F8F6F4_SSEJSH_SJ_fSE_SE_NS4_17integral_constantINS4_4UMMA5MajorELSQ_1EEESR_NSO_INSP_7ScaleInELSS_0EEEST_EEEEEENS4_6LayoutISC_NS5_IJNSA_ILi0EEESX_SX_EEEEENS5_IJNS4_10UnderscoreES10_S10_EEEEENS4_13SM90_TMA_LOADENS4_14ComposedLayoutINS4_7SwizzleILi2ELi4ELi3EEENS4_18smem_ptr_flag_bitsILi8EEENSW_INS5_IJSE_NSA_ILi8EEEEEENS5_IJSB_SE_EEEEEEEvNS4_8identityES13_S1D_vS1E_EENS_8epilogue10collective18CollectiveEpilogueINS1G_23Sm100TmaWarpSpecializedILi1ELi1ELi32ELb0ELb0EEEJSG_NS5_IJNSW_ISE_SB_EES1L_EEESH_NS5_IJlSB_lEEESH_S1N_NS1G_6fusion15FusionCallbacksIS1K_NS1O_17LinearCombinationISH_fSH_fLNS_15FloatRoundStyleE2EEESG_S1M_JEEENS4_5SM1004TMEM4LOAD26SM100_TMEM_LOAD_16dp32b32xES13_NS14_IS16_S18_NSW_INS5_IJS19_SE_EEENS5_IJSE_SB_EEEEEEENS4_39AutoVectorizingCopyWithAssumedAlignmentILi128EEENS4_14SM90_TMA_STOREES21_S23_S23_EEEvvEEEEvNT_6ParamsE --------------------------
	.section	.text._ZN7cutlass13device_kernelINS_4gemm6kernel13GemmUniversalIN4cute5tupleIJiiiiEEENS1_10collective13CollectiveMmaINS1_35MainloopSm100TmaUmmaWarpSpecializedILi54ELi2ELi4ENS5_IJNS4_1CILi1EEESB_SB_EEEEENS5_IJNSA_ILi64EEESE_NSA_ILi32EEEEEENS_12float_e4m3_tENS5_IJSB_llEEENS_12float_e5m2_tESI_NS4_8TiledMMAINS4_8MMA_AtomIJNS4_10MMA_TraitsINS4_19SM100_MMA_F8F6F4_SSEJSH_SJ_fSE_SE_NS4_17integral_constantINS4_4UMMA5MajorELSQ_1EEESR_NSO_INSP_7ScaleInELSS_0EEEST_EEEEEENS4_6LayoutISC_NS5_IJNSA_ILi0EEESX_SX_EEEEENS5_IJNS4_10UnderscoreES10_S10_EEEEENS4_13SM90_TMA_LOADENS4_14ComposedLayoutINS4_7SwizzleILi2ELi4ELi3EEENS4_18smem_ptr_flag_bitsILi8EEENSW_INS5_IJSE_NSA_ILi8EEEEEENS5_IJSB_SE_EEEEEEEvNS4_8identityES13_S1D_vS1E_EENS_8epilogue10collective18CollectiveEpilogueINS1G_23Sm100TmaWarpSpecializedILi1ELi1ELi32ELb0ELb0EEEJSG_NS5_IJNSW_ISE_SB_EES1L_EEESH_NS5_IJlSB_lEEESH_S1N_NS1G_6fusion15FusionCallbacksIS1K_NS1O_17LinearCombinationISH_fSH_fLNS_15FloatRoundStyleE2EEESG_S1M_JEEENS4_5SM1004TMEM4LOAD26SM100_TMEM_LOAD_16dp32b32xES13_NS14_IS16_S18_NSW_INS5_IJS19_SE_EEENS5_IJSE_SB_EEEEEEENS4_39AutoVectorizingCopyWithAssumedAlignmentILi128EEENS4_14SM90_TMA_STOREES21_S23_S23_EEEvvEEEEvNT_6ParamsE,"ax",@progbits
	.align	128
.text._ZN7cutlass13device_kernelINS_4gemm6kernel13GemmUniversalIN4cute5tupleIJiiiiEEENS1_10collective13CollectiveMmaINS1_35MainloopSm100TmaUmmaWarpSpecializedILi54ELi2ELi4ENS5_IJNS4_1CILi1EEESB_SB_EEEEENS5_IJNSA_ILi64EEESE_NSA_ILi32EEEEEENS_12float_e4m3_tENS5_IJSB_llEEENS_12float_e5m2_tESI_NS4_8TiledMMAINS4_8MMA_AtomIJNS4_10MMA_TraitsINS4_19SM100_MMA_F8F6F4_SSEJSH_SJ_fSE_SE_NS4_17integral_constantINS4_4UMMA5MajorELSQ_1EEESR_NSO_INSP_7ScaleInELSS_0EEEST_EEEEEENS4_6LayoutISC_NS5_IJNSA_ILi0EEESX_SX_EEEEENS5_IJNS4_10UnderscoreES10_S10_EEEEENS4_13SM90_TMA_LOADENS4_14ComposedLayoutINS4_7SwizzleILi2ELi4ELi3EEENS4_18smem_ptr_flag_bitsILi8EEENSW_INS5_IJSE_NSA_ILi8EEEEEENS5_IJSB_SE_EEEEEEEvNS4_8identityES13_S1D_vS1E_EENS_8epilogue10collective18CollectiveEpilogueINS1G_23Sm100TmaWarpSpecializedILi1ELi1ELi32ELb0ELb0EEEJSG_NS5_IJNSW_ISE_SB_EES1L_EEESH_NS5_IJlSB_lEEESH_S1N_NS1G_6fusion15FusionCallbacksIS1K_NS1O_17LinearCombinationISH_fSH_fLNS_15FloatRoundStyleE2EEESG_S1M_JEEENS4_5SM1004TMEM4LOAD26SM100_TMEM_LOAD_16dp32b32xES13_NS14_IS16_S18_NSW_INS5_IJS19_SE_EEENS5_IJSE_SB_EEEEEEENS4_39AutoVectorizingCopyWithAssumedAlignmentILi128EEENS4_14SM90_TMA_STOREES21_S23_S23_EEEvvEEEEvNT_6ParamsE:
        .type           _ZN7cutlass13device_kernelINS_4gemm6kernel13GemmUniversalIN4cute5tupleIJiiiiEEENS1_10collective13CollectiveMmaINS1_35MainloopSm100TmaUmmaWarpSpecializedILi54ELi2ELi4ENS5_IJNS4_1CILi1EEESB_SB_EEEEENS5_IJNSA_ILi64EEESE_NSA_ILi32EEEEEENS_12float_e4m3_tENS5_IJSB_llEEENS_12float_e5m2_tESI_NS4_8TiledMMAINS4_8MMA_AtomIJNS4_10MMA_TraitsINS4_19SM100_MMA_F8F6F4_SSEJSH_SJ_fSE_SE_NS4_17integral_constantINS4_4UMMA5MajorELSQ_1EEESR_NSO_INSP_7ScaleInELSS_0EEEST_EEEEEENS4_6LayoutISC_NS5_IJNSA_ILi0EEESX_SX_EEEEENS5_IJNS4_10UnderscoreES10_S10_EEEEENS4_13SM90_TMA_LOADENS4_14ComposedLayoutINS4_7SwizzleILi2ELi4ELi3EEENS4_18smem_ptr_flag_bitsILi8EEENSW_INS5_IJSE_NSA_ILi8EEEEEENS5_IJSB_SE_EEEEEEEvNS4_8identityES13_S1D_vS1E_EENS_8epilogue10collective18CollectiveEpilogueINS1G_23Sm100TmaWarpSpecializedILi1ELi1ELi32ELb0ELb0EEEJSG_NS5_IJNSW_ISE_SB_EES1L_EEESH_NS5_IJlSB_lEEESH_S1N_NS1G_6fusion15FusionCallbacksIS1K_NS1O_17LinearCombinationISH_fSH_fLNS_15FloatRoundStyleE2EEESG_S1M_JEEENS4_5SM1004TMEM4LOAD26SM100_TMEM_LOAD_16dp32b32xES13_NS14_IS16_S18_NSW_INS5_IJS19_SE_EEENS5_IJSE_SB_EEEEEEENS4_39AutoVectorizingCopyWithAssumedAlignmentILi128EEENS4_14SM90_TMA_STOREES21_S23_S23_EEEvvEEEEvNT_6ParamsE,@function
        .size           _ZN7cutlass13device_kernelINS_4gemm6kernel13GemmUniversalIN4cute5tupleIJiiiiEEENS1_10collective13CollectiveMmaINS1_35MainloopSm100TmaUmmaWarpSpecializedILi54ELi2ELi4ENS5_IJNS4_1CILi1EEESB_SB_EEEEENS5_IJNSA_ILi64EEESE_NSA_ILi32EEEEEENS_12float_e4m3_tENS5_IJSB_llEEENS_12float_e5m2_tESI_NS4_8TiledMMAINS4_8MMA_AtomIJNS4_10MMA_TraitsINS4_19SM100_MMA_F8F6F4_SSEJSH_SJ_fSE_SE_NS4_17integral_constantINS4_4UMMA5MajorELSQ_1EEESR_NSO_INSP_7ScaleInELSS_0EEEST_EEEEEENS4_6LayoutISC_NS5_IJNSA_ILi0EEESX_SX_EEEEENS5_IJNS4_10UnderscoreES10_S10_EEEEENS4_13SM90_TMA_LOADENS4_14ComposedLayoutINS4_7SwizzleILi2ELi4ELi3EEENS4_18smem_ptr_flag_bitsILi8EEENSW_INS5_IJSE_NSA_ILi8EEEEEENS5_IJSB_SE_EEEEEEEvNS4_8identityES13_S1D_vS1E_EENS_8epilogue10collective18CollectiveEpilogueINS1G_23Sm100TmaWarpSpecializedILi1ELi1ELi32ELb0ELb0EEEJSG_NS5_IJNSW_ISE_SB_EES1L_EEESH_NS5_IJlSB_lEEESH_S1N_NS1G_6fusion15FusionCallbacksIS1K_NS1O_17LinearCombinationISH_fSH_fLNS_15FloatRoundStyleE2EEESG_S1M_JEEENS4_5SM1004TMEM4LOAD26SM100_TMEM_LOAD_16dp32b32xES13_NS14_IS16_S18_NSW_INS5_IJS19_SE_EEENS5_IJSE_SB_EEEEEEENS4_39AutoVectorizingCopyWithAssumedAlignmentILi128EEENS4_14SM90_TMA_STOREES21_S23_S23_EEEvvEEEEvNT_6ParamsE,(.L_x_279 - _ZN7cutlass13device_kernelINS_4gemm6kernel13GemmUniversalIN4cute5tupleIJiiiiEEENS1_10collective13CollectiveMmaINS1_35MainloopSm100TmaUmmaWarpSpecializedILi54ELi2ELi4ENS5_IJNS4_1CILi1EEESB_SB_EEEEENS5_IJNSA_ILi64EEESE_NSA_ILi32EEEEEENS_12float_e4m3_tENS5_IJSB_llEEENS_12float_e5m2_tESI_NS4_8TiledMMAINS4_8MMA_AtomIJNS4_10MMA_TraitsINS4_19SM100_MMA_F8F6F4_SSEJSH_SJ_fSE_SE_NS4_17integral_constantINS4_4UMMA5MajorELSQ_1EEESR_NSO_INSP_7ScaleInELSS_0EEEST_EEEEEENS4_6LayoutISC_NS5_IJNSA_ILi0EEESX_SX_EEEEENS5_IJNS4_10UnderscoreES10_S10_EEEEENS4_13SM90_TMA_LOADENS4_14ComposedLayoutINS4_7SwizzleILi2ELi4ELi3EEENS4_18smem_ptr_flag_bitsILi8EEENSW_INS5_IJSE_NSA_ILi8EEEEEENS5_IJSB_SE_EEEEEEEvNS4_8identityES13_S1D_vS1E_EENS_8epilogue10collective18CollectiveEpilogueINS1G_23Sm100TmaWarpSpecializedILi1ELi1ELi32ELb0ELb0EEEJSG_NS5_IJNSW_ISE_SB_EES1L_EEESH_NS5_IJlSB_lEEESH_S1N_NS1G_6fusion15FusionCallbacksIS1K_NS1O_17LinearCombinationISH_fSH_fLNS_15FloatRoundStyleE2EEESG_S1M_JEEENS4_5SM1004TMEM4LOAD26SM100_TMEM_LOAD_16dp32b32xES13_NS14_IS16_S18_NSW_INS5_IJS19_SE_EEENS5_IJSE_SB_EEEEEEENS4_39AutoVectorizingCopyWithAssumedAlignmentILi128EEENS4_14SM90_TMA_STOREES21_S23_S23_EEEvvEEEEvNT_6ParamsE)
        .other          _ZN7cutlass13device_kernelINS_4gemm6kernel13GemmUniversalIN4cute5tupleIJiiiiEEENS1_10collective13CollectiveMmaINS1_35MainloopSm100TmaUmmaWarpSpecializedILi54ELi2ELi4ENS5_IJNS4_1CILi1EEESB_SB_EEEEENS5_IJNSA_ILi64EEESE_NSA_ILi32EEEEEENS_12float_e4m3_tENS5_IJSB_llEEENS_12float_e5m2_tESI_NS4_8TiledMMAINS4_8MMA_AtomIJNS4_10MMA_TraitsINS4_19SM100_MMA_F8F6F4_SSEJSH_SJ_fSE_SE_NS4_17integral_constantINS4_4UMMA5MajorELSQ_1EEESR_NSO_INSP_7ScaleInELSS_0EEEST_EEEEEENS4_6LayoutISC_NS5_IJNSA_ILi0EEESX_SX_EEEEENS5_IJNS4_10UnderscoreES10_S10_EEEEENS4_13SM90_TMA_LOADENS4_14ComposedLayoutINS4_7SwizzleILi2ELi4ELi3EEENS4_18smem_ptr_flag_bitsILi8EEENSW_INS5_IJSE_NSA_ILi8EEEEEENS5_IJSB_SE_EEEEEEEvNS4_8identityES13_S1D_vS1E_EENS_8epilogue10collective18CollectiveEpilogueINS1G_23Sm100TmaWarpSpecializedILi1ELi1ELi32ELb0ELb0EEEJSG_NS5_IJNSW_ISE_SB_EES1L_EEESH_NS5_IJlSB_lEEESH_S1N_NS1G_6fusion15FusionCallbacksIS1K_NS1O_17LinearCombinationISH_fSH_fLNS_15FloatRoundStyleE2EEESG_S1M_JEEENS4_5SM1004TMEM4LOAD26SM100_TMEM_LOAD_16dp32b32xES13_NS14_IS16_S18_NSW_INS5_IJS19_SE_EEENS5_IJSE_SB_EEEEEEENS4_39AutoVectorizingCopyWithAssumedAlignmentILi128EEENS4_14SM90_TMA_STOREES21_S23_S23_EEEvvEEEEvNT_6ParamsE,@"STO_CUDA_ENTRY STV_DEFAULT"
_ZN7cutlass13device_kernelINS_4gemm6kernel13GemmUniversalIN4cute5tupleIJiiiiEEENS1_10collective13CollectiveMmaINS1_35MainloopSm100TmaUmmaWarpSpecializedILi54ELi2ELi4ENS5_IJNS4_1CILi1EEESB_SB_EEEEENS5_IJNSA_ILi64EEESE_NSA_ILi32EEEEEENS_12float_e4m3_tENS5_IJSB_llEEENS_12float_e5m2_tESI_NS4_8TiledMMAINS4_8MMA_AtomIJNS4_10MMA_TraitsINS4_19SM100_MMA_F8F6F4_SSEJSH_SJ_fSE_SE_NS4_17integral_constantINS4_4UMMA5MajorELSQ_1EEESR_NSO_INSP_7ScaleInELSS_0EEEST_EEEEEENS4_6LayoutISC_NS5_IJNSA_ILi0EEESX_SX_EEEEENS5_IJNS4_10UnderscoreES10_S10_EEEEENS4_13SM90_TMA_LOADENS4_14ComposedLayoutINS4_7SwizzleILi2ELi4ELi3EEENS4_18smem_ptr_flag_bitsILi8EEENSW_INS5_IJSE_NSA_ILi8EEEEEENS5_IJSB_SE_EEEEEEEvNS4_8identityES13_S1D_vS1E_EENS_8epilogue10collective18CollectiveEpilogueINS1G_23Sm100TmaWarpSpecializedILi1ELi1ELi32ELb0ELb0EEEJSG_NS5_IJNSW_ISE_SB_EES1L_EEESH_NS5_IJlSB_lEEESH_S1N_NS1G_6fusion15FusionCallbacksIS1K_NS1O_17LinearCombinationISH_fSH_fLNS_15FloatRoundStyleE2EEESG_S1M_JEEENS4_5SM1004TMEM4LOAD26SM100_TMEM_LOAD_16dp32b32xES13_NS14_IS16_S18_NSW_INS5_IJS19_SE_EEENS5_IJSE_SB_EEEEEEENS4_39AutoVectorizingCopyWithAssumedAlignmentILi128EEENS4_14SM90_TMA_STOREES21_S23_S23_EEEvvEEEEvNT_6ParamsE:
[----:B------:R-:W1:Y:S01]  /*0000*/  LDC R1, c[0x0][0x37c] ;  /* 0x0000df00ff017b82 */ /* 0x000e620000000800 */
[----:B------:R-:W2:Y:S01]  /*0010*/  S2R R101, SR_TID.X ;  /* 0x0000000000657919 */ /* 0x000ea20000002100 */
[----:B------:R-:W3:Y:S01]  /*0020*/  LDCU.64 UR4, c[0x0][0x890] ;  /* 0x00011200ff0477ac */ /* 0x000ee20008000a00 */
[----:B------:R-:W-:Y:S02]  /*0030*/  PRMT R96, RZ, 0x7610, R96 ;  /* 0x00007610ff607816 */ /* 0x000fe40000000060 */
[----:B------:R-:W-:Y:S01]  /*0040*/  ELECT P5, URZ, PT ;  /* 0x0000000000ff782f */ /* 0x000fe200038a0000 */
[----:B------:R-:W4:Y:S01]  /*0050*/  LDCU.64 UR40, c[0x0][0x358] ;  /* 0x00006b00ff2877ac */ /* 0x000f220008000a00 */
[----:B---3--:R-:W-:-:S04]  /*0060*/  UISETP.NE.U32.AND UP0, UPT, UR4, URZ, UPT ;  /* 0x000000ff0400728c */ /* 0x008fc8000bf05070 */
[----:B------:R-:W-:Y:S01]  /*0070*/  UISETP.NE.AND.EX UP0, UPT, UR5, URZ, UPT, UP0 ;  /* 0x000000ff0500728c */ /* 0x000fe2000bf05300 */
[----:B--2---:R-:W-:-:S05]  /*0080*/  SHF.R.U32.HI R104, RZ, 0x5, R101 ;  /* 0x00000005ff687819 */ /* 0x004fca0000011665 */
[----:B------:R-:W2:Y:S02]  /*0090*/  SHFL.IDX PT, R0, R104, RZ, 0x1f ;  /* 0x00001fff68007589 */ /* 0x000ea400000e0000 */
[----:B--2---:R-:W-:Y:S01]  /*00a0*/  R2UR UR8, R0 ;  /* 0x00000000000872ca */ /* 0x004fe200000e0000 */
[----:B-1--4-:R-:W-:-:S14]  /*00b0*/  BRA.U UP0, `(.L_x_0) ;  /* 0x00000001002c7547 */ /* 0x012fdc000b800000 */
[----:B------:R-:W1:Y:S02]  /*00c0*/  LDCU.64 UR6, c[0x0][0x888] ;  /* 0x00011100ff0677ac */ /* 0x000e640008000a00 */
[----:B-1----:R-:W-:-:S04]  /*00d0*/  UISETP.NE.U32.AND UP0, UPT, UR6, URZ, UPT ;  /* 0x000000ff0600728c */ /* 0x002fc8000bf05070 */
[----:B------:R-:W-:-:S09]  /*00e0*/  UISETP.NE.AND.EX UP0, UPT, UR7, URZ, UPT, UP0 ;  /* 0x000000ff0700728c */ /* 0x000fd2000bf05300 */
[----:B------:R-:W-:Y:S05]  /*00f0*/  BRA.U !UP0, `(.L_x_1) ;  /* 0x0000000108107547 */ /* 0x000fea000b800000 */
[----:B------:R-:W1:Y:S02]  /*0100*/  LDC.64 R2, c[0x0][0x888] ;  /* 0x00022200ff027b82 */ /* 0x000e640000000a00 */
[----:B-1----:R1:W5:Y:S01]  /*0110*/  LDG.E R49, desc[UR40][R2.64] ;  /* 0x0000002802317981 */ /* 0x002362000c1e1900 */
[----:B------:R-:W-:Y:S01]  /*0120*/  HFMA2 R96, -RZ, RZ, 0, 5.9604644775390625e-08 ;  /* 0x00000001ff607431 */ /* 0x000fe200000001ff */
[----:B------:R-:W-:Y:S05]  /*0130*/  BRA `(.L_x_0) ;  /* 0x00000000000c7947 */ /* 0x000fea0003800000 */
.L_x_1:
[----:B------:R-:W1:Y:S01]  /*0140*/  LDCU UR6, c[0x0][0x880] ;  /* 0x00011000ff0677ac */ /* 0x000e620008000800 */
[----:B------:R-:W-:Y:S01]  /*0150*/  HFMA2 R96, -RZ, RZ, 0, 5.9604644775390625e-08 ;  /* 0x00000001ff607431 */ /* 0x000fe200000001ff */
[----:B-1----:R-:W-:-:S07]  /*0160*/  MOV R49, UR6 ;  /* 0x0000000600317c02 */ /* 0x002fce0008000f00 */
.L_x_0:
[----:B------:R-:W2:Y:S02]  /*0170*/  LDCU.64 UR6, c[0x0][0x8b0] ;  /* 0x00011600ff0677ac */ /* 0x000ea40008000a00 */
[----:B--2---:R-:W-:-:S04]  /*0180*/  UISETP.NE.U32.AND UP0, UPT, UR6, URZ, UPT ;  /* 0x000000ff0600728c */ /* 0x004fc8000bf05070 */
[----:B------:R-:W-:-:S09]  /*0190*/  UISETP.NE.AND.EX UP0, UPT, UR7, URZ, UPT, UP0 ;  /* 0x000000ff0700728c */ /* 0x000fd2000bf05300 */
[----:B------:R-:W-:Y:S05]  /*01a0*/  BRA.U UP0, `(.L_x_2) ;  /* 0x0000000100247547 */ /* 0x000fea000b800000 */
[----:B------:R-:W2:Y:S02]  /*01b0*/  LDCU.64 UR6, c[0x0][0x8a8] ;  /* 0x00011500ff0677ac */ /* 0x000ea40008000a00 */
[----:B--2---:R-:W-:-:S04]  /*01c0*/  UISETP.NE.U32.AND UP0, UPT, UR6, URZ, UPT ;  /* 0x000000ff0600728c */ /* 0x004fc8000bf05070 */
[----:B------:R-:W-:-:S09]  /*01d0*/  UISETP.NE.AND.EX UP0, UPT, UR7, URZ, UPT, UP0 ;  /* 0x000000ff0700728c */ /* 0x000fd2000bf05300 */
[----:B------:R-:W-:Y:S05]  /*01e0*/  BRA.U !UP0, `(.L_x_3) ;  /* 0x00000001080c7547 */ /* 0x000fea000b800000 */
[----:B-1----:R-:W1:Y:S02]  /*01f0*/  LDC.64 R2, c[0x0][0x8a8] ;  /* 0x00022a00ff027b82 */ /* 0x002e640000000a00 */
[----:B-1----:R2:W5:Y:S01]  /*0200*/  LDG.E R47, desc[UR40][R2.64] ;  /* 0x00000028022f7981 */ /* 0x002562000c1e1900 */
[----:B------:R-:W-:Y:S05]  /*0210*/  BRA `(.L_x_2) ;  /* 0x0000000000087947 */ /* 0x000fea0003800000 */
.L_x_3:
[----:B------:R-:W2:Y:S02]  /*0220*/  LDCU UR6, c[0x0][0x8a0] ;  /* 0x00011400ff0677ac */ /* 0x000ea40008000800 */
[----:B--2---:R-:W-:Y:S02]  /*0230*/  MOV R47, UR6 ;  /* 0x00000006002f7c02 */ /* 0x004fe40008000f00 */
.L_x_2:
[----:B------:R-:W-:Y:S01]  /*0240*/  IMAD.U32 R0, RZ, RZ, UR8 ;  /* 0x00000008ff007e24 */ /* 0x000fe2000f8e00ff */
[----:B------:R-:W-:Y:S04]  /*0250*/  BSSY.RECONVERGENT B0, `(.L_x_4) ;  /* 0x000000c000007945 */ /* 0x000fe80003800200 */
[C---:B------:R-:W-:Y:S02]  /*0260*/  ISETP.NE.OR P1, PT, R0.reuse, 0x1, !P5 ;  /* 0x000000010000780c */ /* 0x040fe40006f25670 */
[----:B------:R-:W-:-:S11]  /*0270*/  ISETP.NE.OR P0, PT, R0, 0x3, !P5 ;  /* 0x000000030000780c */ /* 0x000fd60006f05670 */
[----:B------:R-:W-:Y:S05]  /*0280*/  @P1 BRA `(.L_x_5) ;  /* 0x0000000000201947 */ /* 0x000fea0003800000 */
[----:B------:R-:W3:Y:S02]  /*0290*/  LDCU.64 UR6, c[0x0][0x348] ;  /* 0x00006900ff0677ac */ /* 0x000ee40008000a00 */
[----:B---3--:R-:W-:Y:S02]  /*02a0*/  UIADD3 UR10, UP1, UPT, UR6, 0x80, URZ ;  /* 0x00000080060a7890 */ /* 0x008fe4000ff3e0ff */
[----:B------:R-:W-:Y:S02]  /*02b0*/  UIADD3 UR6, UP0, UPT, UR6, 0x180, URZ ;  /* 0x0000018006067890 */ /* 0x000fe4000ff1e0ff */
[----:B------:R-:W-:Y:S02]  /*02c0*/  UIADD3.X UR11, UPT, UPT, URZ, UR7, URZ, UP1, !UPT ;  /* 0x00000007ff0b7290 */ /* 0x000fe40008ffe4ff */
[----:B------:R-:W-:-:S07]  /*02d0*/  UIADD3.X UR7, UPT, UPT, URZ, UR7, URZ, UP0, !UPT ;  /* 0x00000007ff077290 */ /* 0x000fce00087fe4ff */
[----:B------:R3:W-:Y:S02]  /*02e0*/  UTMACCTL.PF [UR10] ;  /* 0x000000000a0079b9 */ /* 0x0007e40008040000 */
[----:B------:R3:W-:Y:S02]  /*02f0*/  UTMACCTL.PF [UR6] ;  /* 0x00000000060079b9 */ /* 0x0007e40008040000 */
[----:B---3--:R-:W-:Y:S01]  /*0300*/  NOP ;  /* 0x0000000000007918 */ /* 0x008fe20000000000 */
.L_x_5:
[----:B------:R-:W-:Y:S05]  /*0310*/  BSYNC.RECONVERGENT B0 ;  /* 0x0000000000007941 */ /* 0x000fea0003800200 */
.L_x_4:
[----:B------:R-:W-:Y:S04]  /*0320*/  BSSY.RECONVERGENT B0, `(.L_x_6) ;  /* 0x000000a000007945 */ /* 0x000fe80003800200 */
        /* <DEDUP_REMOVED lines=9> */
.L_x_7:
[----:B------:R-:W-:Y:S05]  /*03c0*/  BSYNC.RECONVERGENT B0 ;  /* 0x0000000000007941 */ /* 0x000fea0003800200 */
.L_x_6:
[----:B------:R-:W3:Y:S01]  /*03d0*/  LDCU.64 UR6, c[0x0][0x888] ;  /* 0x00011100ff0677ac */ /* 0x000ee20008000a00 */
[----:B------:R-:W-:Y:S02]  /*03e0*/  UISETP.EQ.U32.AND UP1, UPT, UR4, URZ, UPT ;  /* 0x000000ff0400728c */ /* 0x000fe4000bf22070 */
[----:B------:R-:W-:Y:S02]  /*03f0*/  UPLOP3.LUT UP2, UPT, UPT, UPT, UPT, 0x80, 0x8 ;  /* 0x000000000008789c */ /* 0x000fe40003f4f070 */
[----:B---3--:R-:W-:-:S04]  /*0400*/  UISETP.NE.U32.AND UP0, UPT, UR6, URZ, UPT ;  /* 0x000000ff0600728c */ /* 0x008fc8000bf05070 */
[----:B------:R-:W-:-:S04]  /*0410*/  UISETP.NE.AND.EX UP0, UPT, UR7, URZ, UPT, UP0 ;  /* 0x000000ff0700728c */ /* 0x000fc8000bf05300 */
[----:B------:R-:W-:-:S04]  /*0420*/  UISETP.EQ.OR.EX UP3, UPT, UR5, URZ, !UP0, UP1 ;  /* 0x000000ff0500728c */ /* 0x000fc8000c762710 */
[----:B------:R-:W-:-:S05]  /*0430*/  UP2UR UR44, UPR, URZ, 0x8 ;  /* 0x00000008ff2c7883 */ /* 0x000fca0008000000 */
[----:B------:R-:W-:Y:S07]  /*0440*/  BRA.U !UP3, `(.L_x_8) ;  /* 0x000000010b207547 */ /* 0x000fee000b800000 */
[----:B------:R-:W-:Y:S01]  /*0450*/  UISETP.NE.U32.AND UP2, UPT, UR4, URZ, UPT ;  /* 0x000000ff0400728c */ /* 0x000fe2000bf45070 */
[----:B-----5:R-:W-:Y:S01]  /*0460*/  FSETP.NEU.AND P0, PT, R49, RZ, PT ;  /* 0x000000ff3100720b */ /* 0x020fe20003f0d000 */
[----:B------:R-:W-:Y:S02]  /*0470*/  USEL UR4, URZ, 0xffffffff, UP0 ;  /* 0xffffffffff047887 */ /* 0x000fe40008000000 */
[----:B------:R-:W-:-:S10]  /*0480*/  UISETP.NE.AND.EX UP2, UPT, UR5, URZ, UPT, UP2 ;  /* 0x000000ff0500728c */ /* 0x000fd4000bf45320 */
[----:B------:R-:W-:Y:S01]  /*0490*/  VOTEU.ANY UP1, P0 ;  /* 0x0000000000ff7886 */ /* 0x000fe20000020100 */
[----:B------:R-:W-:-:S04]  /*04a0*/  @!UP2 USEL UR4, URZ, 0xffffffff, UP1 ;  /* 0xffffffffff04a887 */ /* 0x000fc80008800000 */
[----:B------:R-:W-:-:S04]  /*04b0*/  ULOP3.LUT UR4, UR4, 0x1, URZ, 0xc0, !UPT ;  /* 0x0000000104047892 */ /* 0x000fc8000f8ec0ff */
[----:B------:R-:W-:-:S11]  /*04c0*/  UISETP.NE.U32.AND UP2, UPT, UR4, 0x1, UPT ;  /* 0x000000010400788c */ /* 0x000fd6000bf45070 */
.L_x_8:
[----:B-12---:R-:W1:Y:S01]  /*04d0*/  SHFL.IDX PT, R2, R104, RZ, 0x1f ;  /* 0x00001fff68027589 */ /* 0x006e6200000e0000 */
[----:B------:R-:W-:-:S04]  /*04e0*/  UISETP.NE.AND UP1, UPT, UR8, 0x2, UPT ;  /* 0x000000020800788c */ /* 0x000fc8000bf25270 */
[----:B------:R-:W-:Y:S01]  /*04f0*/  USEL UR13, URZ, 0x1, UP1 ;  /* 0x00000001ff0d7887 */ /* 0x000fe20008800000 */
[----:B-1----:R-:W-:-:S13]  /*0500*/  ISETP.NE.AND P0, PT, R2, RZ, PT ;  /* 0x000000ff0200720c */ /* 0x002fda0003f05270 */
[----:B------:R-:W-:Y:S05]  /*0510*/  @P0 BRA `(.L_x_9) ;  /* 0x0000000400e40947 */ /* 0x000fea0003800000 */
[----:B------:R-:W-:Y:S01]  /*0520*/  ELECT P0, URZ, PT ;  /* 0x0000000000ff782f */ /* 0x000fe20003800000 */
[----:B------:R-:W-:-:S12]  /*0530*/  BSSY.RECONVERGENT B0, `(.L_x_9) ;  /* 0x0000077000007945 */ /* 0x000fd80003800200 */
[----:B------:R-:W-:Y:S05]  /*0540*/  @!P0 BRA `(.L_x_10) ;  /* 0x0000000400d48947 */ /* 0x000fea0003800000 */
[----:B------:R-:W1:Y:S01]  /*0550*/  S2UR UR5, SR_CgaCtaId ;  /* 0x00000000000579c3 */ /* 0x000e620000008800 */
[----:B------:R-:W-:Y:S01]  /*0560*/  UMOV UR6, 0x400 ;  /* 0x0000040000067882 */ /* 0x000fe20000000000 */
[----:B------:R-:W-:Y:S01]  /*0570*/  UMOV UR4, 0x1 ;  /* 0x0000000100047882 */ /* 0x000fe20000000000 */
[----:B-1----:R-:W-:Y:S02]  /*0580*/  ULEA UR5, UR5, UR6, 0x18 ;  /* 0x0000000605057291 */ /* 0x002fe4000f8ec0ff */
[----:B------:R-:W-:-:S04]  /*0590*/  UIADD3 UR6, UPT, UPT, -UR4, 0x100000, URZ ;  /* 0x0010000004067890 */ /* 0x000fc8000fffe1ff */
[----:B------:R-:W-:Y:S02]  /*05a0*/  USHF.L.U32 UR7, UR6, 0xb, URZ ;  /* 0x0000000b06077899 */ /* 0x000fe400080006ff */
[----:B------:R-:W-:Y:S01]  /*05b0*/  USHF.L.U32 UR6, UR6, 0x1, URZ ;  /* 0x0000000106067899 */ /* 0x000fe200080006ff */
[----:B------:R-:W1:Y:S11]  /*05c0*/  FENCE.VIEW.ASYNC.S ;  /* 0x00000000000073c6 */ /* 0x000e760000000000 */
[----:B-1----:R1:W2:Y:S01]  /*05d0*/  SYNCS.EXCH.64 URZ, [UR5], UR6 ;  /* 0x0000000605ff75b2 */ /* 0x0022a20008000100 */
[----:B------:R1:W3:Y:S01]  /*05e0*/  SYNCS.EXCH.64 URZ, [UR5+0x1b0], UR6 ;  /* 0x0001b00605ff75b2 */ /* 0x0002e20008000100 */
[----:B------:R1:W4:Y:S01]  /*05f0*/  SYNCS.EXCH.64 URZ, [UR5+0x8], UR6 ;  /* 0x0000080605ff75b2 */ /* 0x0003220008000100 */
[----:B------:R1:W1:Y:S01]  /*0600*/  SYNCS.EXCH.64 URZ, [UR5+0x1b8], UR6 ;  /* 0x0001b80605ff75b2 */ /* 0x0002620008000100 */
        /* <DEDUP_REMOVED lines=104> */
[----:B--234-:R-:W-:Y:S01]  /*0c90*/  NOP ;  /* 0x0000000000007918 */ /* 0x01cfe20000000000 */
.L_x_10:
[----:B-1----:R-:W-:Y:S05]  /*0ca0*/  BSYNC.RECONVERGENT B0 ;  /* 0x0000000000007941 */ /* 0x002fea0003800200 */
.L_x_9:
[----:B------:R-:W1:Y:S01]  /*0cb0*/  SHFL.IDX PT, R2, R104, RZ, 0x1f ;  /* 0x00001fff68027589 */ /* 0x000e6200000e0000 */
[----:B------:R-:W-:Y:S01]  /*0cc0*/  NOP ;  /* 0x0000000000007918 */ /* 0x000fe20000000000 */
[----:B-1----:R-:W-:-:S13]  /*0cd0*/  ISETP.NE.AND P0, PT, R2, 0x1, PT ;  /* 0x000000010200780c */ /* 0x002fda0003f05270 */
[----:B------:R-:W-:Y:S05]  /*0ce0*/  @P0 BRA `(.L_x_11) ;  /* 0x0000000000400947 */ /* 0x000fea0003800000 */
[----:B------:R-:W1:Y:S01]  /*0cf0*/  S2UR UR6, SR_CgaCtaId ;  /* 0x00000000000679c3 */ /* 0x000e620000008800 */
[----:B------:R-:W-:Y:S01]  /*0d00*/  UMOV UR7, 0x400 ;  /* 0x0000040000077882 */ /* 0x000fe20000000000 */
[----:B------:R-:W-:Y:S01]  /*0d10*/  UMOV UR5, 0x20 ;  /* 0x0000002000057882 */ /* 0x000fe20000000000 */
[----:B------:R-:W-:Y:S01]  /*0d20*/  UMOV UR4, 0x80 ;  /* 0x0000008000047882 */ /* 0x000fe20000000000 */
[----:B------:R-:W-:-:S04]  /*0d30*/  UIADD3 UR10, UPT, UPT, -UR5, 0x100000, URZ ;  /* 0x00100000050a7890 */ /* 0x000fc8000fffe1ff */
[----:B------:R-:W-:Y:S02]  /*0d40*/  USHF.L.U32 UR11, UR10, 0xb, URZ ;  /* 0x0000000b0a0b7899 */ /* 0x000fe400080006ff */
[----:B------:R-:W-:Y:S02]  /*0d50*/  USHF.L.U32 UR10, UR10, 0x1, URZ ;  /* 0x000000010a0a7899 */ /* 0x000fe400080006ff */
[----:B------:R-:W-:-:S04]  /*0d60*/  UIADD3 UR4, UPT, UPT, -UR4, 0x100000, URZ ;  /* 0x0010000004047890 */ /* 0x000fc8000fffe1ff */
[----:B------:R-:W-:Y:S02]  /*0d70*/  USHF.L.U32 UR5, UR4, 0xb, URZ ;  /* 0x0000000b04057899 */ /* 0x000fe400080006ff */
[----:B------:R-:W-:Y:S01]  /*0d80*/  USHF.L.U32 UR4, UR4, 0x1, URZ ;  /* 0x0000000104047899 */ /* 0x000fe200080006ff */
[----:B------:R-:W-:Y:S01]  /*0d90*/  ELECT P0, URZ, PT ;  /* 0x0000000000ff782f */ /* 0x000fe20003800000 */
[----:B-1----:R-:W-:Y:S01]  /*0da0*/  ULEA UR6, UR6, UR7, 0x18 ;  /* 0x0000000706067291 */ /* 0x002fe2000f8ec0ff */
[----:B------:R-:W1:Y:S11]  /*0db0*/  FENCE.VIEW.ASYNC.S ;  /* 0x00000000000073c6 */ /* 0x000e760000000000 */
[----:B-1----:R1:W2:Y:S01]  /*0dc0*/  SYNCS.EXCH.64 URZ, [UR6+0x360], UR10 ;  /* 0x0003600a06ff75b2 */ /* 0x0022a20008000100 */
[----:B------:R1:W3:Y:S01]  /*0dd0*/  SYNCS.EXCH.64 URZ, [UR6+0x368], UR4 ;  /* 0x0003680406ff75b2 */ /* 0x0002e20008000100 */
[----:B------:R-:W-:Y:S01]  /*0de0*/  NOP ;  /* 0x0000000000007918 */ /* 0x000fe20000000000 */
.L_x_11:
[----:B------:R-:W4:Y:S01]  /*0df0*/  SHFL.IDX PT, R2, R104, RZ, 0x1f ;  /* 0x00001fff68027589 */ /* 0x000f2200000e0000 */
[----:B------:R-:W-:Y:S01]  /*0e00*/  NOP ;  /* 0x0000000000007918 */ /* 0x000fe20000000000 */
[----:B----4-:R-:W-:-:S13]  /*0e10*/  ISETP.NE.AND P0, PT, R2, 0x3, PT ;  /* 0x000000030200780c */ /* 0x010fda0003f05270 */
[----:B------:R-:W-:Y:S05]  /*0e20*/  @P0 BRA `(.L_x_12) ;  /* 0x0000000000300947 */ /* 0x000fea0003800000 */
[----:B-1----:R-:W1:Y:S01]  /*0e30*/  S2UR UR5, SR_CgaCtaId ;  /* 0x00000000000579c3 */ /* 0x002e620000008800 */
[----:B------:R-:W-:Y:S01]  /*0e40*/  UMOV UR6, 0x400 ;  /* 0x0000040000067882 */ /* 0x000fe20000000000 */
[----:B------:R-:W-:Y:S01]  /*0e50*/  UMOV UR4, 0x20 ;  /* 0x0000002000047882 */ /* 0x000fe20000000000 */
[----:B------:R-:W-:Y:S01]  /*0e60*/  ELECT P0, URZ, PT ;  /* 0x0000000000ff782f */ /* 0x000fe20003800000 */
[----:B-1----:R-:W-:Y:S02]  /*0e70*/  ULEA UR5, UR5, UR6, 0x18 ;  /* 0x0000000605057291 */ /* 0x002fe4000f8ec0ff */
[----:B------:R-:W-:-:S04]  /*0e80*/  UIADD3 UR6, UPT, UPT, -UR4, 0x100000, URZ ;  /* 0x0010000004067890 */ /* 0x000fc8000fffe1ff */
[----:B------:R-:W-:Y:S02]  /*0e90*/  USHF.L.U32 UR7, UR6, 0xb, URZ ;  /* 0x0000000b06077899 */ /* 0x000fe400080006ff */
[----:B------:R-:W-:Y:S01]  /*0ea0*/  USHF.L.U32 UR6, UR6, 0x1, URZ ;  /* 0x0000000106067899 */ /* 0x000fe200080006ff */
[----:B------:R-:W1:Y:S11]  /*0eb0*/  FENCE.VIEW.ASYNC.S ;  /* 0x00000000000073c6 */ /* 0x000e760000000000 */
[----:B-1----:R4:W1:Y:S01]  /*0ec0*/  SYNCS.EXCH.64 URZ, [UR5+0x370], UR6 ;  /* 0x0003700605ff75b2 */ /* 0x0028620008000100 */
[----:B------:R4:W1:Y:S02]  /*0ed0*/  SYNCS.EXCH.64 URZ, [UR5+0x378], UR6 ;  /* 0x0003780605ff75b2 */ /* 0x0008640008000100 */
[----:B----4-:R-:W-:Y:S01]  /*0ee0*/  NOP ;  /* 0x0000000000007918 */ /* 0x010fe20000000000 */
.L_x_12:
[----:B------:R-:W4:Y:S01]  /*0ef0*/  SHFL.IDX PT, R2, R104, RZ, 0x1f ;  /* 0x00001fff68027589 */ /* 0x000f2200000e0000 */
[----:B------:R-:W-:Y:S01]  /*0f00*/  NOP ;  /* 0x0000000000007918 */ /* 0x000fe20000000000 */
[----:B----4-:R-:W-:-:S13]  /*0f10*/  ISETP.NE.AND P0, PT, R2, 0x4, PT ;  /* 0x000000040200780c */ /* 0x010fda0003f05270 */
[----:B------:R-:W-:Y:S05]  /*0f20*/  @P0 BRA `(.L_x_13) ;  /* 0x00000000004c0947 */ /* 0x000fea0003800000 */
[----:B-1----:R-:W1:Y:S01]  /*0f30*/  S2UR UR5, SR_CgaCtaId ;  /* 0x00000000000579c3 */ /* 0x002e620000008800 */
[----:B------:R-:W-:Y:S01]  /*0f40*/  UMOV UR7, 0x100 ;  /* 0x0000010000077882 */ /* 0x000fe20000000000 */
[----:B------:R-:W-:Y:S01]  /*0f50*/  UMOV UR6, 0x400 ;  /* 0x0000040000067882 */ /* 0x000fe20000000000 */
[----:B------:R-:W-:Y:S01]  /*0f60*/  USEL UR7, UR7, 0xe0, UP2 ;  /* 0x000000e007077887 */ /* 0x000fe20009000000 */
[----:B------:R-:W-:Y:S01]  /*0f70*/  UMOV UR4, 0x1 ;  /* 0x0000000100047882 */ /* 0x000fe20000000000 */
[----:B------:R-:W-:Y:S01]  /*0f80*/  ELECT P0, URZ, PT ;  /* 0x0000000000ff782f */ /* 0x000fe20003800000 */
[----:B------:R-:W-:-:S04]  /*0f90*/  UIADD3 UR10, UPT, UPT, -UR4, 0x100000, URZ ;  /* 0x00100000040a7890 */ /* 0x000fc8000fffe1ff */
[----:B------:R-:W-:Y:S02]  /*0fa0*/  USHF.L.U32 UR11, UR10, 0xb, URZ ;  /* 0x0000000b0a0b7899 */ /* 0x000fe400080006ff */
[----:B------:R-:W-:Y:S02]  /*0fb0*/  USHF.L.U32 UR10, UR10, 0x1, URZ ;  /* 0x000000010a0a7899 */ /* 0x000fe400080006ff */
[----:B-1----:R-:W-:Y:S02]  /*0fc0*/  ULEA UR5, UR5, UR6, 0x18 ;  /* 0x0000000605057291 */ /* 0x002fe4000f8ec0ff */
[----:B------:R-:W-:-:S04]  /*0fd0*/  UIADD3 UR6, UPT, UPT, -UR7, 0x100000, URZ ;  /* 0x0010000007067890 */ /* 0x000fc8000fffe1ff */
[----:B------:R-:W-:Y:S02]  /*0fe0*/  USHF.L.U32 UR7, UR6, 0xb, URZ ;  /* 0x0000000b06077899 */ /* 0x000fe400080006ff */
[----:B------:R-:W-:Y:S01]  /*0ff0*/  USHF.L.U32 UR6, UR6, 0x1, URZ ;  /* 0x0000000106067899 */ /* 0x000fe200080006ff */
[----:B------:R-:W1:Y:S03]  /*1000*/  FENCE.VIEW.ASYNC.S ;  /* 0x00000000000073c6 */ /* 0x000e660000000000 */
[----:B-1----:R4:W1:Y:S08]  /*1010*/  SYNCS.EXCH.64 URZ, [UR5+0x380], UR10 ;  /* 0x0003800a05ff75b2 */ /* 0x0028700008000100 */
[----:B------:R4:W1:Y:S01]  /*1020*/  SYNCS.EXCH.64 URZ, [UR5+0x390], UR6 ;  /* 0x0003900605ff75b2 */ /* 0x0008620008000100 */
[----:B------:R4:W1:Y:S01]  /*1030*/  SYNCS.EXCH.64 URZ, [UR5+0x388], UR10 ;  /* 0x0003880a05ff75b2 */ /* 0x0008620008000100 */
[----:B------:R4:W1:Y:S02]  /*1040*/  SYNCS.EXCH.64 URZ, [UR5+0x398], UR6 ;  /* 0x0003980605ff75b2 */ /* 0x0008640008000100 */
[----:B----4-:R-:W-:Y:S01]  /*1050*/  NOP ;  /* 0x0000000000007918 */ /* 0x010fe20000000000 */
.L_x_13:
[----:B------:R-:W4:Y:S01]  /*1060*/  SHFL.IDX PT, R2, R104, RZ, 0x1f ;  /* 0x00001fff68027589 */ /* 0x000f2200000e0000 */
[----:B------:R-:W-:Y:S01]  /*1070*/  NOP ;  /* 0x0000000000007918 */ /* 0x000fe20000000000 */
[----:B----4-:R-:W-:-:S13]  /*1080*/  ISETP.NE.AND P0, PT, R2, 0x5, PT ;  /* 0x000000050200780c */ /* 0x010fda0003f05270 */
[----:B------:R-:W-:Y:S05]  /*1090*/  @P0 BRA `(.L_x_14) ;  /* 0x0000000000580947 */ /* 0x000fea0003800000 */
[----:B-1----:R-:W1:Y:S01]  /*10a0*/  S2UR UR6, SR_CgaCtaId ;  /* 0x00000000000679c3 */ /* 0x002e620000008800 */
        /* <DEDUP_REMOVED lines=12> */
[----:B-1----:R4:W1:Y:S01]  /*1170*/  SYNCS.EXCH.64 URZ, [UR6+0x3a0], UR10 ;  /* 0x0003a00a06ff75b2 */ /* 0x0028620008000100 */
[----:B------:R4:W1:Y:S01]  /*1180*/  SYNCS.EXCH.64 URZ, [UR6+0x3c0], UR4 ;  /* 0x0003c00406ff75b2 */ /* 0x0008620008000100 */
[----:B------:R4:W1:Y:S01]  /*1190*/  SYNCS.EXCH.64 URZ, [UR6+0x3a8], UR10 ;  /* 0x0003a80a06ff75b2 */ /* 0x0008620008000100 */
[----:B------:R4:W1:Y:S01]  /*11a0*/  SYNCS.EXCH.64 URZ, [UR6+0x3c8], UR4 ;  /* 0x0003c80406ff75b2 */ /* 0x0008620008000100 */
[----:B------:R4:W1:Y:S01]  /*11b0*/  SYNCS.EXCH.64 URZ, [UR6+0x3b0], UR10 ;  /* 0x0003b00a06ff75b2 */ /* 0x0008620008000100 */
[----:B------:R4:W1:Y:S01]  /*11c0*/  SYNCS.EXCH.64 URZ, [UR6+0x3d0], UR4 ;  /* 0x0003d00406ff75b2 */ /* 0x0008620008000100 */
[----:B------:R4:W1:Y:S01]  /*11d0*/  SYNCS.EXCH.64 URZ, [UR6+0x3b8], UR10 ;  /* 0x0003b80a06ff75b2 */ /* 0x0008620008000100 */
[----:B------:R4:W1:Y:S02]  /*11e0*/  SYNCS.EXCH.64 URZ, [UR6+0x3d8], UR4 ;  /* 0x0003d80406ff75b2 */ /* 0x0008640008000100 */
[----:B----4-:R-:W-:Y:S01]  /*11f0*/  NOP ;  /* 0x0000000000007918 */ /* 0x010fe20000000000 */
.L_x_14:
        /* <DEDUP_REMOVED lines=14> */
[----:B------:R4:W1:Y:S01]  /*12e0*/  SYNCS.EXCH.64 URZ, [UR5+0x3f0], UR6 ;  /* 0x0003f00605ff75b2 */ /* 0x0008620008000100 */
[----:B------:R4:W1:Y:S01]  /*12f0*/  SYNCS.EXCH.64 URZ, [UR5+0x3e8], UR6 ;  /* 0x0003e80605ff75b2 */ /* 0x0008620008000100 */
[----:B------:R4:W1:Y:S02]  /*1300*/  SYNCS.EXCH.64 URZ, [UR5+0x3f8], UR6 ;  /* 0x0003f80605ff75b2 */ /* 0x0008640008000100 */
[----:B----4-:R-:W-:Y:S01]  /*1310*/  NOP ;  /* 0x0000000000007918 */ /* 0x010fe20000000000 */
.L_x_15:
[----:B-1----:R-:W1:Y:S01]  /*1320*/  S2UR UR5, SR_CTAID.X ;  /* 0x00000000000579c3 */ /* 0x002e620000002500 */
[----:B------:R-:W-:-:S05]  /*1330*/  CS2R.32 R97, SR_CgaSize ;  /* 0x0000000000617805 */ /* 0x000fca0000008a00 */
[----:B------:R-:W-:-:S05]  /*1340*/  IMAD R97, R97, -0xa0, RZ ;  /* 0xffffff6061617824 */ /* 0x000fca00078e02ff */
[----:B------:R-:W-:-:S14]  /*1350*/  R2UR UR7, R97 ;  /* 0x00000000610772ca */ /* 0x000fdc00000e0000 */
[----:B------:R-:W4:Y:S01]  /*1360*/  LDCU UR7, c[0x0][UR7+0x2b0] ;  /* 0x00005600070777ac */ /* 0x000f220008000800 */
[----:B------:R-:W-:Y:S01]  /*1370*/  NOP ;  /* 0x0000000000007918 */ /* 0x000fe20000000000 */
[----:B------:R-:W-:-:S05]  /*1380*/  CS2R.32 R97, SR_CgaSize ;  /* 0x0000000000617805 */ /* 0x000fca0000008a00 */
[----:B------:R-:W-:-:S05]  /*1390*/  IMAD R97, R97, -0xa0, RZ ;  /* 0xffffff6061617824 */ /* 0x000fca00078e02ff */
[----:B------:R-:W-:-:S14]  /*13a0*/  R2UR UR6, R97 ;  /* 0x00000000610672ca */ /* 0x000fdc00000e0000 */
[----:B------:R-:W2:Y:S01]  /*13b0*/  LDCU UR6, c[0x0][UR6+0x2b4] ;  /* 0x00005680060677ac */ /* 0x000ea20008000800 */
[----:B------:R-:W3:Y:S08]  /*13c0*/  S2UR UR4, SR_CTAID.Y ;  /* 0x00000000000479c3 */ /* 0x000ef00000002600 */
[----:B------:R-:W2:Y:S01]  /*13d0*/  LDC R9, c[0x0][0xb24] ;  /* 0x0002c900ff097b82 */ /* 0x000ea20000000800 */
[----:B-1----:R-:W-:-:S02]  /*13e0*/  I2FP.F32.U32 R5, UR5 ;  /* 0x0000000500057c45 */ /* 0x002fc40008201000 */
[----:B------:R-:W-:-:S05]  /*13f0*/  CS2R.32 R3, SR_CgaSize ;  /* 0x0000000000037805 */ /* 0x000fca0000008a00 */
[----:B------:R-:W-:-:S06]  /*1400*/  IMAD R3, R3, -0xa0, RZ ;  /* 0xffffff6003037824 */ /* 0x000fcc00078e02ff */
[----:B------:R-:W1:Y:S01]  /*1410*/  LDC R3, c[0x0][R3+0x2a0] ;  /* 0x0000a80003037b82 */ /* 0x000e620000000800 */
[----:B------:R-:W-:Y:S01]  /*1420*/  MOV R97, UR5 ;  /* 0x0000000500617c02 */ /* 0x000fe20008000f00 */
[----:B----4-:R-:W-:Y:S01]  /*1430*/  FMUL R5, R5, UR7 ;  /* 0x0000000705057c20 */ /* 0x010fe20008400000 */
[----:B---3--:R-:W-:Y:S02]  /*1440*/  I2FP.F32.U32 R4, UR4 ;  /* 0x0000000400047c45 */ /* 0x008fe40008201000 */
[----:B------:R-:W-:-:S05]  /*1450*/  CS2R.32 R2, SR_CgaSize ;  /* 0x0000000000027805 */ /* 0x000fca0000008a00 */
[----:B------:R-:W-:-:S06]  /*1460*/  IMAD R2, R2, -0xa0, RZ ;  /* 0xffffff6002027824 */ /* 0x000fcc00078e02ff */
[----:B------:R-:W3:Y:S01]  /*1470*/  LDC R2, c[0x0][R2+0x2a4] ;  /* 0x0000a90002027b82 */ /* 0x000ee20000000800 */
[----:B------:R-:W4:Y:S01]  /*1480*/  F2I.U32.TRUNC.NTZ R90, R5 ;  /* 0x00000005005a7305 */ /* 0x000f22000020f000 */
[----:B------:R-:W-:Y:S01]  /*1490*/  MOV R91, UR4 ;  /* 0x00000004005b7c02 */ /* 0x000fe20008000f00 */
[----:B--2---:R-:W-:-:S05]  /*14a0*/  FMUL R4, R4, UR6 ;  /* 0x0000000604047c20 */ /* 0x004fca0008400000 */
[----:B------:R-:W-:Y:S01]  /*14b0*/  BAR.SYNC.DEFER_BLOCKING 0x0 ;  /* 0x0000000000007b1d */ /* 0x000fe20000010000 */
[----:B------:R-:W-:-:S05]  /*14c0*/  ISETP.GE.AND P0, PT, R9, 0x1, PT ;  /* 0x000000010900780c */ /* 0x000fca0003f06270 */
[----:B------:R-:W2:Y:S02]  /*14d0*/  F2I.U32.TRUNC.NTZ R79, R4 ;  /* 0x00000004004f7305 */ /* 0x000ea4000020f000 */
[----:B------:R-:W3:Y:S01]  /*14e0*/  S2UR UR36, SR_CTAID.Z ;  /* 0x00000000002479c3 */ /* 0x000ee20000002700 */
[----:B----4-:R-:W-:-:S05]  /*14f0*/  IADD3 R90, PT, PT, -R90, RZ, RZ ;  /* 0x000000ff5a5a7210 */ /* 0x010fca0007ffe1ff */
[----:B-1----:R-:W-:Y:S01]  /*1500*/  IMAD R90, R3, R90, UR5 ;  /* 0x00000005035a7e24 */ /* 0x002fe2000f8e025a */
[----:B--2---:R-:W-:-:S05]  /*1510*/  IADD3 R79, PT, PT, -R79, RZ, RZ ;  /* 0x000000ff4f4f7210 */ /* 0x004fca0007ffe1ff */
[----:B---3--:R-:W-:Y:S01]  /*1520*/  IMAD R79, R2, R79, UR4 ;  /* 0x00000004024f7e24 */ /* 0x008fe2000f8e024f */
[----:B------:R-:W-:Y:S06]  /*1530*/  @!P0 BRA `(.L_x_16) ;  /* 0x0000000000b88947 */ /* 0x000fec0003800000 */
[----:B------:R-:W1:Y:S01]  /*1540*/  LDC.64 R4, c[0x0][0xb18] ;  /* 0x0002c600ff047b82 */ /* 0x000e620000000a00 */
[----:B------:R-:W-:-:S07]  /*1550*/  ISETP.NE.AND P0, PT, R9, 0x1, PT ;  /* 0x000000010900780c */ /* 0x000fce0003f05270 */
[----:B------:R-:W2:Y:S08]  /*1560*/  LDC R10, c[0x0][0xb0c] ;  /* 0x0002c300ff0a7b82 */ /* 0x000eb00000000800 */
[----:B------:R-:W3:Y:S08]  /*1570*/  LDC R11, c[0x0][0x370] ;  /* 0x0000dc00ff0b7b82 */ /* 0x000ef00000000800 */
[----:B------:R-:W4:Y:S01]  /*1580*/  LDC R12, c[0x0][0x374] ;  /* 0x0000dd00ff0c7b82 */ /* 0x000f220000000800 */
[----:B-1----:R-:W-:-:S07]  /*1590*/  ISETP.NE.AND P1, PT, R4, 0x1, PT ;  /* 0x000000010400780c */ /* 0x002fce0003f25270 */
[----:B------:R-:W3:Y:S01]  /*15a0*/  LDC.64 R6, c[0x0][0xb10] ;  /* 0x0002c400ff067b82 */ /* 0x000ee20000000a00 */
[----:B--2---:R-:W-:-:S07]  /*15b0*/  ISETP.NE.AND P2, PT, R10, 0x1, PT ;  /* 0x000000010a00780c */ /* 0x004fce0003f45270 */
[----:B------:R-:W1:Y:S08]  /*15c0*/  LDC R8, c[0x0][0xb20] ;  /* 0x0002c800ff087b82 */ /* 0x000e700000000800 */
[----:B------:R-:W2:Y:S01]  /*15d0*/  LDC.64 R2, c[0x0][0xb28] ;  /* 0x0002ca00ff027b82 */ /* 0x000ea20000000a00 */
[----:B----4-:R-:W-:-:S04]  /*15e0*/  IMAD.HI.U32 R13, R12, R5, RZ ;  /* 0x000000050c0d7227 */ /* 0x010fc800078e00ff */
[----:B------:R-:W-:-:S04]  /*15f0*/  IMAD.HI.U32 R5, R91, R5, RZ ;  /* 0x000000055b057227 */ /* 0x000fc800078e00ff */
[----:B---3--:R-:W-:-:S04]  /*1600*/  IMAD.HI.U32 R14, R11, R6, RZ ;  /* 0x000000060b0e7227 */ /* 0x008fc800078e00ff */
[----:B------:R-:W-:Y:S01]  /*1610*/  IMAD.HI.U32 R16, R97, R6, RZ ;  /* 0x0000000661107227 */ /* 0x000fe200078e00ff */
[-C--:B------:R-:W-:Y:S02]  /*1620*/  @P2 SHF.R.U32.HI R11, RZ, R7.reuse, R14 ;  /* 0x00000007ff0b2219 */ /* 0x080fe4000001160e */
[-C--:B-1----:R-:W-:Y:S02]  /*1630*/  @P1 SHF.R.U32.HI R12, RZ, R8.reuse, R13 ;  /* 0x00000008ff0c1219 */ /* 0x082fe4000001160d */
[----:B------:R-:W-:Y:S02]  /*1640*/  SHF.R.U32.HI R8, RZ, R8, R5 ;  /* 0x00000008ff087219 */ /* 0x000fe40000011605 */
[----:B------:R-:W-:Y:S02]  /*1650*/  SHF.R.U32.HI R16, RZ, R7, R16 ;  /* 0x00000007ff107219 */ /* 0x000fe40000011610 */
[----:B------:R-:W-:Y:S01]  /*1660*/  SEL R5, R91, R8, !P1 ;  /* 0x000000085b057207 */ /* 0x000fe20004800000 */
[----:B--2---:R-:W-:Y:S01]  /*1670*/  IMAD.HI.U32 R14, R12, R2, RZ ;  /* 0x000000020c0e7227 */ /* 0x004fe200078e00ff */
[----:B------:R-:W-:-:S03]  /*1680*/  SEL R7, R97, R16, !P2 ;  /* 0x0000001061077207 */ /* 0x000fc60005000000 */
[----:B------:R-:W-:Y:S01]  /*1690*/  IMAD.HI.U32 R6, R11, R2, RZ ;  /* 0x000000020b067227 */ /* 0x000fe200078e00ff */
[----:B------:R-:W-:-:S04]  /*16a0*/  @P0 SHF.R.U32.HI R12, RZ, R3, R14 ;  /* 0x00000003ff0c0219 */ /* 0x000fc8000001160e */
[----:B------:R-:W-:Y:S01]  /*16b0*/  @P0 SHF.R.U32.HI R11, RZ, R3, R6 ;  /* 0x00000003ff0b0219 */ /* 0x000fe20000011606 */
[----:B------:R-:W-:-:S04]  /*16c0*/  IMAD R12, R12, R9, RZ ;  /* 0x000000090c0c7224 */ /* 0x000fc800078e02ff */
[----:B------:R-:W-:Y:S01]  /*16d0*/  IMAD R6, R11, R9, RZ ;  /* 0x000000090b067224 */ /* 0x000fe200078e02ff */
[----:B------:R-:W-:-:S04]  /*16e0*/  ISETP.GE.AND P1, PT, R5, R12, PT ;  /* 0x0000000c0500720c */ /* 0x000fc80003f26270 */
[----:B------:R-:W-:Y:S01]  /*16f0*/  ISETP.GE.OR P1, PT, R7, R6, P1 ;  /* 0x000000060700720c */ /* 0x000fe20000f26670 */
[----:B------:R-:W-:-:S05]  /*1700*/  IMAD.HI.U32 R6, R5, R2, RZ ;  /* 0x0000000205067227 */ /* 0x000fca00078e00ff */
[----:B------:R-:W-:-:S04]  /*1710*/  SHF.R.U32.HI R6, RZ, R3, R6 ;  /* 0x00000003ff067219 */ /* 0x000fc80000011606 */
[----:B------:R-:W-:-:S03]  /*1720*/  SEL R6, R5, R6, !P0 ;  /* 0x0000000605067207 */ /* 0x000fc60004000000 */
[----:B------:R-:W-:Y:S01]  /*1730*/  @!P1 IMAD.HI.U32 R8, R7, R2, RZ ;  /* 0x0000000207089227 */ /* 0x000fe200078e00ff */
[----:B------:R-:W-:-:S04]  /*1740*/  IADD3 R2, PT, PT, -R6, RZ, RZ ;  /* 0x000000ff06027210 */ /* 0x000fc80007ffe1ff */
[----:B------:R-:W-:Y:S01]  /*1750*/  @!P1 SHF.R.U32.HI R8, RZ, R3, R8 ;  /* 0x00000003ff089219 */ /* 0x000fe20000011608 */
[----:B------:R-:W-:-:S03]  /*1760*/  IMAD R2, R9, R2, R5 ;  /* 0x0000000209027224 */ /* 0x000fc600078e0205 */
[----:B------:R-:W-:Y:S02]  /*1770*/  @!P1 SEL R3, R7, R8, !P0 ;  /* 0x0000000807039207 */ /* 0x000fe40004000000 */
[----:B------:R-:W-:-:S03]  /*1780*/  IADD3 R8, PT, PT, -R5, RZ, RZ ;  /* 0x000000ff05087210 */ /* 0x000fc60007ffe1ff */
[--C-:B------:R-:W-:Y:S02]  /*1790*/  @!P1 IMAD.IADD R6, R6, 0x1, -R3.reuse ;  /* 0x0000000106069824 */ /* 0x100fe400078e0a03 */
[----:B------:R-:W-:Y:S01]  /*17a0*/  @!P1 IMAD R3, R2, R11, R3 ;  /* 0x0000000b02039224 */ /* 0x000fe200078e0203 */
[----:B------:R-:W-:Y:S01]  /*17b0*/  IADD3 R2, PT, PT, -R7, RZ, RZ ;  /* 0x000000ff07027210 */ /* 0x000fe20007ffe1ff */
[----:B------:R-:W-:Y:S02]  /*17c0*/  @!P1 IMAD R5, R6, R9, R7 ;  /* 0x0000000906059224 */ /* 0x000fe400078e0207 */
[----:B------:R-:W-:Y:S02]  /*17d0*/  IMAD R8, R4, R8, R91 ;  /* 0x0000000804087224 */ /* 0x000fe400078e025b */
[----:B------:R-:W-:Y:S02]  /*17e0*/  @!P1 IMAD.MOV.U32 R7, RZ, RZ, R3 ;  /* 0x000000ffff079224 */ /* 0x000fe400078e0003 */
[----:B------:R-:W-:-:S02]  /*17f0*/  IMAD R2, R10, R2, R97 ;  /* 0x000000020a027224 */ /* 0x000fc400078e0261 */
[----:B------:R-:W-:Y:S02]  /*1800*/  IMAD R91, R5, R4, R8 ;  /* 0x00000004055b7224 */ /* 0x000fe400078e0208 */
[----:B------:R-:W-:Y:S02]  /*1810*/  IMAD R97, R7, R10, R2 ;  /* 0x0000000a07617224 */ /* 0x000fe400078e0202 */
.L_x_16:
[----:B------:R-:W1:Y:S01]  /*1820*/  LDCU UR4, c[0x0][0xb30] ;  /* 0x00016600ff0477ac */ /* 0x000e620008000800 */
[----:B------:R-:W2:Y:S08]  /*1830*/  S2UR UR37, SR_CgaCtaId ;  /* 0x00000000002579c3 */ /* 0x000eb00000008800 */
[----:B------:R-:W3:Y:S01]  /*1840*/  LDC R40, c[0x0][0xb24] ;  /* 0x0002c900ff287b82 */ /* 0x000ee20000000800 */
[----:B-1----:R-:W-:-:S09]  /*1850*/  UISETP.NE.AND UP1, UPT, UR4, 0x1, UPT ;  /* 0x000000010400788c */ /* 0x002fd2000bf25270 */
[----:B--2---:R-:W-:Y:S05]  /*1860*/  BRA.U UP1, `(.L_x_17) ;  /* 0x0000000101407547 */ /* 0x004fea000b800000 */
[----:B------:R-:W1:Y:S08]  /*1870*/  LDC.64 R4, c[0x0][0xb10] ;  /* 0x0002c400ff047b82 */ /* 0x000e700000000a00 */
[----:B------:R-:W2:Y:S08]  /*1880*/  LDC.64 R2, c[0x0][0xb18] ;  /* 0x0002c600ff027b82 */ /* 0x000eb00000000a00 */
[----:B------:R-:W4:Y:S08]  /*1890*/  LDC R6, c[0x0][0xb20] ;  /* 0x0002c800ff067b82 */ /* 0x000f300000000800 */
[----:B------:R-:W3:Y:S01]  /*18a0*/  LDC R8, c[0x0][0xb0c] ;  /* 0x0002c300ff087b82 */ /* 0x000ee20000000800 */
[----:B-1----:R-:W-:-:S05]  /*18b0*/  IMAD.HI.U32 R4, R97, R4, RZ ;  /* 0x0000000461047227 */ /* 0x002fca00078e00ff */
[----:B------:R-:W-:Y:S01]  /*18c0*/  SHF.R.U32.HI R4, RZ, R5, R4 ;  /* 0x00000005ff047219 */ /* 0x000fe20000011604 */
[----:B--2---:R-:W-:Y:S01]  /*18d0*/  IMAD.HI.U32 R3, R91, R3, RZ ;  /* 0x000000035b037227 */ /* 0x004fe200078e00ff */
[----:B------:R-:W-:-:S04]  /*18e0*/  ISETP.NE.AND P0, PT, R2, 0x1, PT ;  /* 0x000000010200780c */ /* 0x000fc80003f05270 */
[----:B----4-:R-:W-:-:S04]  /*18f0*/  SHF.R.U32.HI R6, RZ, R6, R3 ;  /* 0x00000006ff067219 */ /* 0x010fc80000011603 */
[----:B------:R-:W-:Y:S02]  /*1900*/  SEL R3, R91, R6, !P0 ;  /* 0x000000065b037207 */ /* 0x000fe40004000000 */
[----:B---3--:R-:W-:-:S04]  /*1910*/  ISETP.NE.AND P1, PT, R8, 0x1, PT ;  /* 0x000000010800780c */ /* 0x008fc80003f25270 */
[----:B------:R-:W-:-:S05]  /*1920*/  SEL R4, R97, R4, !P1 ;  /* 0x0000000461047207 */ /* 0x000fca0004800000 */
[----:B------:R-:W-:Y:S02]  /*1930*/  IMAD.IADD R5, R3, 0x1, -R4 ;  /* 0x0000000103057824 */ /* 0x000fe400078e0a04 */
[----:B------:R-:W-:Y:S02]  /*1940*/  IMAD.IADD R3, R4, 0x1, -R3 ;  /* 0x0000000104037824 */ /* 0x000fe400078e0a03 */
[----:B------:R-:W-:Y:S02]  /*1950*/  IMAD R97, R5, R8, R97 ;  /* 0x0000000805617224 */ /* 0x000fe400078e0261 */
[----:B------:R-:W-:-:S07]  /*1960*/  IMAD R91, R3, R2, R91 ;  /* 0x00000002035b7224 */ /* 0x000fce00078e025b */
.L_x_17:
[----:B------:R-:W-:Y:S01]  /*1970*/  BAR.SYNC.DEFER_BLOCKING 0x0 ;  /* 0x0000000000007b1d */ /* 0x000fe20000010000 */
[----:B------:R-:W-:Y:S01]  /*1980*/  UISETP.NE.AND UP1, UPT, UR8, 0x2, UPT ;  /* 0x000000020800788c */ /* 0x000fe2000bf25270 */
[----:B------:R-:W-:Y:S02]  /*1990*/  ISETP.NE.OR P5, PT, R0, 0x2, !P5 ;  /* 0x000000020000780c */ /* 0x000fe40006fa5670 */
[----:B------:R-:W-:-:S06]  /*19a0*/  LOP3.LUT R2, R101, 0x1f, RZ, 0xc0, !PT ;  /* 0x0000001f65027812 */ /* 0x000fcc00078ec0ff */
[----:B------:R-:W-:Y:S05]  /*19b0*/  BRA.U UP1, `(.L_x_18) ;  /* 0x0000002d015c7547 */ /* 0x000fea000b800000 */
[----:B------:R-:W1:Y:S01]  /*19c0*/  LDCU UR13, c[0x0][0x38c] ;  /* 0x00007180ff0d77ac */ /* 0x000e620008000800 */
[----:B------:R-:W2:Y:S01]  /*19d0*/  LDC R9, c[0x0][0x370] ;  /* 0x0000dc00ff097b82 */ /* 0x000ea20000000800 */
[----:B------:R-:W-:Y:S01]  /*19e0*/  PLOP3.LUT P1, PT, PT, PT, UP2, 0x80, 0x8 ;  /* 0x000000000008781c */ /* 0x000fe20003f2f028 */
[----:B------:R-:W-:Y:S01]  /*19f0*/  IMAD.MOV.U32 R15, RZ, RZ, 0x1 ;  /* 0x00000001ff0f7424 */ /* 0x000fe200078e00ff */
[----:B------:R-:W-:Y:S01]  /*1a00*/  ISETP.EQ.OR P4, PT, R2, RZ, P5 ;  /* 0x000000ff0200720c */ /* 0x000fe20002f82670 */
[----:B------:R-:W-:Y:S01]  /*1a10*/  IMAD.MOV.U32 R14, RZ, RZ, RZ ;  /* 0x000000ffff0e7224 */ /* 0x000fe200078e00ff */
[----:B------:R-:W-:Y:S02]  /*1a20*/  PLOP3.LUT P1, PT, P1, PT, PT, 0x8, 0x80 ;  /* 0x000000000080781c */ /* 0x000fe40000f2e170 */
[----:B------:R-:W-:Y:S01]  /*1a30*/  CS2R R12, SRZ ;  /* 0x00000000000c7805 */ /* 0x000fe2000001ff00 */
[----:B------:R-:W-:Y:S01]  /*1a40*/  IMAD.MOV.U32 R10, RZ, RZ, 0x1 ;  /* 0x00000001ff0a7424 */ /* 0x000fe200078e00ff */
[----:B------:R-:W4:Y:S01]  /*1a50*/  LDC R0, c[0x0][0x374] ;  /* 0x0000dd00ff007b82 */ /* 0x000f220000000800 */
[----:B------:R-:W2:Y:S01]  /*1a60*/  LDCU.64 UR22, c[0x0][0x348] ;  /* 0x00006900ff1677ac */ /* 0x000ea20008000a00 */
[----:B------:R-:W-:Y:S01]  /*1a70*/  UMOV UR6, URZ ;  /* 0x000000ff00067c82 */ /* 0x000fe20008000000 */
[----:B-1----:R-:W-:-:S04]  /*1a80*/  UIADD3 UR5, UPT, UPT, UR13, 0x1f, URZ ;  /* 0x0000001f0d057890 */ /* 0x002fc8000fffe0ff */
[----:B------:R-:W-:-:S04]  /*1a90*/  USHF.R.S32.HI UR4, URZ, 0x1f, UR5 ;  /* 0x0000001fff047899 */ /* 0x000fc80008011405 */
[----:B------:R-:W-:-:S04]  /*1aa0*/  ULEA.HI UR4, UR4, UR5, URZ, 0x5 ;  /* 0x0000000504047291 */ /* 0x000fc8000f8f28ff */
[----:B------:R-:W-:Y:S02]  /*1ab0*/  USHF.R.S32.HI UR15, URZ, 0x5, UR4 ;  /* 0x00000005ff0f7899 */ /* 0x000fe40008011404 */
[----:B------:R-:W-:Y:S02]  /*1ac0*/  UIADD3 UR4, UPT, UPT, UR13, -0x1, URZ ;  /* 0xffffffff0d047890 */ /* 0x000fe4000fffe0ff */
[----:B------:R-:W-:Y:S02]  /*1ad0*/  UISETP.LT.U32.AND UP0, UPT, UR15, 0x36, UPT ;  /* 0x000000360f00788c */ /* 0x000fe4000bf01070 */
[----:B------:R-:W-:Y:S02]  /*1ae0*/  UISETP.GE.U32.AND UP1, UPT, UR4, -0x3f, UPT ;  /* 0xffffffc10400788c */ /* 0x000fe4000bf26070 */
[----:B------:R-:W-:Y:S02]  /*1af0*/  USEL UR14, UR15, 0x36, UP0 ;  /* 0x000000360f0e7887 */ /* 0x000fe40008000000 */
[----:B------:R-:W-:-:S02]  /*1b00*/  UIADD3 UR13, UPT, UPT, UR13, 0x3e, URZ ;  /* 0x0000003e0d0d7890 */ /* 0x000fc4000fffe0ff */
[----:B------:R-:W-:Y:S02]  /*1b10*/  UIADD3 UR5, UPT, UPT, UR14, -0x1, URZ ;  /* 0xffffffff0e057890 */ /* 0x000fe4000fffe0ff */
[----:B------:R-:W-:-:S03]  /*1b20*/  UIADD3 UR7, UPT, UPT, UR15, -UR14, URZ ;  /* 0x8000000e0f077290 */ /* 0x000fc6000fffe0ff */
[----:B------:R-:W-:-:S04]  /*1b30*/  @UP1 UIADD3 UR5, UPT, UPT, UR14, URZ, URZ ;  /* 0x000000ff0e051290 */ /* 0x000fc8000fffe0ff */
[----:B--2---:R-:W-:-:S12]  /*1b40*/  UIADD3 UR5, UPT, UPT, UR5, 0x1, URZ ;  /* 0x0000000105057890 */ /* 0x004fd8000fffe0ff */
.L_x_36:
[----:B------:R-:W-:Y:S01]  /*1b50*/  UISETP.NE.AND UP0, UPT, UR37, URZ, UPT ;  /* 0x000000ff2500728c */ /* 0x000fe2000bf05270 */
[----:B------:R-:W1:Y:S08]  /*1b60*/  S2UR UR37, SR_CgaCtaId ;  /* 0x00000000002579c3 */ /* 0x000e700000008800 */
[----:B------:R-:W-:Y:S05]  /*1b70*/  BRA.U UP0, `(.L_x_19) ;  /* 0x0000000100347547 */ /* 0x000fea000b800000 */
[----:B------:R-:W2:Y:S01]  /*1b80*/  S2R R2, SR_CgaCtaId ;  /* 0x0000000000027919 */ /* 0x000ea20000008800 */
[----:B------:R-:W-:-:S04]  /*1b90*/  MOV R3, 0x400 ;  /* 0x0000040000037802 */ /* 0x000fc80000000f00 */
[----:B--2---:R-:W-:Y:S02]  /*1ba0*/  LEA R3, R2, R3, 0x18 ;  /* 0x0000000302037211 */ /* 0x004fe400078ec0ff */
[----:B------:R-:W-:-:S03]  /*1bb0*/  SHF.L.U32 R2, R10, 0x1f, RZ ;  /* 0x0000001f0a027819 */ /* 0x000fc600000006ff */
[----:B------:R-:W-:-:S04]  /*1bc0*/  IMAD R3, R12, 0x8, R3 ;  /* 0x000000080c037824 */ /* 0x000fc800078e0203 */
[----:B------:R-:W2:Y:S02]  /*1bd0*/  SYNCS.PHASECHK.TRANS64.TRYWAIT P0, [R3+URZ+0x3f0], R2 ;  /* 0x0003f002030075a7 */ /* 0x000ea400080011ff */
[----:B--2---:R-:W-:Y:S05]  /*1be0*/  @!P0 BRA `(.L_x_20) ;  /* 0x0000006400a88947 */ /* 0x004fea0003800000 */
.L_x_146:
[----:B------:R-:W-:Y:S01]  /*1bf0*/  VIADD R12, R12, 0x1 ;  /* 0x000000010c0c7836 */ /* 0x000fe20000000000 */
[----:B------:R2:W-:Y:S04]  /*1c00*/  SYNCS.ARRIVE.TRANS64.A1T0 RZ, [R3+URZ+0x3e0], RZ ;  /* 0x0003e0ff03ff79a7 */ /* 0x0005e800081000ff */
[----:B------:R-:W-:-:S04]  /*1c10*/  ISETP.NE.AND P0, PT, R12, 0x2, PT ;  /* 0x000000020c00780c */ /* 0x000fc80003f05270 */
[----:B------:R-:W-:Y:S02]  /*1c20*/  SEL R12, R12, RZ, P0 ;  /* 0x000000ff0c0c7207 */ /* 0x000fe40000000000 */
[----:B--2---:R-:W-:-:S04]  /*1c30*/  SEL R3, RZ, 0x1, P0 ;  /* 0x00000001ff037807 */ /* 0x004fc80000000000 */
[----:B------:R-:W-:-:S07]  /*1c40*/  LOP3.LUT R10, R10, R3, RZ, 0x3c, !PT ;  /* 0x000000030a0a7212 */ /* 0x000fce00078e3cff */
.L_x_19:
[----:B------:R-:W-:Y:S01]  /*1c50*/  UMOV UR4, 0x400 ;  /* 0x0000040000047882 */ /* 0x000fe20000000000 */
[----:B------:R-:W-:Y:S01]  /*1c60*/  SHF.L.U32 R2, R15, 0x1f, RZ ;  /* 0x0000001f0f027819 */ /* 0x000fe200000006ff */
[----:B-1----:R-:W-:Y:S01]  /*1c70*/  ULEA UR4, UR37, UR4, 0x18 ;  /* 0x0000000425047291 */ /* 0x002fe2000f8ec0ff */
[----:B------:R-:W-:Y:S01]  /*1c80*/  R2UR UR34, R97 ;  /* 0x00000000612272ca */ /* 0x000fe200000e0000 */
[----:B------:R-:W-:Y:S01]  /*1c90*/  UISETP.GE.U32.AND UP0, UPT, UR13, 0x3f, UPT ;  /* 0x0000003f0d00788c */ /* 0x000fe2000bf06070 */
[----:B------:R-:W-:Y:S01]  /*1ca0*/  R2UR UR10, R91 ;  /* 0x000000005b0a72ca */ /* 0x000fe200000e0000 */
[----:B------:R-:W-:Y:S01]  /*1cb0*/  ULEA UR8, UR6, UR4, 0x3 ;  /* 0x0000000406087291 */ /* 0x000fe2000f8e18ff */
[----:B------:R-:W-:-:S08]  /*1cc0*/  UMOV UR24, URZ ;  /* 0x000000ff00187c82 */ /* 0x000fd00008000000 */
[----:B------:R1:W2:Y:S01]  /*1cd0*/  SYNCS.PHASECHK.TRANS64.TRYWAIT P0, [UR8+0x1b0], R2 ;  /* 0x0001b002ff0075a7 */ /* 0x0002a20008001108 */
[----:B------:R-:W-:Y:S02]  /*1ce0*/  USHF.L.U32 UR34, UR34, 0x6, URZ ;  /* 0x0000000622227899 */ /* 0x000fe400080006ff */
[----:B------:R-:W-:Y:S01]  /*1cf0*/  USHF.L.U32 UR10, UR10, 0x6, URZ ;  /* 0x000000060a0a7899 */ /* 0x000fe200080006ff */
[----:B------:R-:W-:Y:S11]  /*1d00*/  BRA.U !UP0, `(.L_x_21) ;  /* 0x0000000108a47547 */ /* 0x000ff6000b800000 */
[----:B------:R-:W-:Y:S01]  /*1d10*/  UMOV UR16, URZ ;  /* 0x000000ff00107c82 */ /* 0x000fe20008000000 */
[----:B------:R-:W-:-:S05]  /*1d20*/  UMOV UR17, UR6 ;  /* 0x0000000600117c82 */ /* 0x000fca0008000000 */
.L_x_26:
[----:B-1----:R-:W-:Y:S01]  /*1d30*/  ULEA UR33, UR17, UR4, 0x3 ;  /* 0x0000000411217291 */ /* 0x002fe2000f8e18ff */
[----:B--2---:R-:W-:Y:S01]  /*1d40*/  @!P5 MOV R3, 0x1000 ;  /* 0x000010000003d802 */ /* 0x004fe20000000f00 */
[----:B--2---:R-:W-:Y:S10]  /*1d50*/  @P0 BRA `(.L_x_22) ;  /* 0x00000000000c0947 */ /* 0x004ff40003800000 */
[----:B------:R-:W-:-:S04]  /*1d60*/  SHF.L.U32 R5, R15, 0x1f, RZ ;  /* 0x0000001f0f057819 */ /* 0x000fc800000006ff */
[----:B------:R-:W2:Y:S02]  /*1d70*/  SYNCS.PHASECHK.TRANS64.TRYWAIT P0, [UR33+0x1b0], R5 ;  /* 0x0001b005ff0075a7 */ /* 0x000ea40008001121 */
[----:B--2---:R-:W-:Y:S05]  /*1d80*/  @!P0 BRA `(.L_x_23) ;  /* 0x0000006400548947 */ /* 0x004fea0003800000 */
.L_x_22:
[----:B------:R2:W-:Y:S01]  /*1d90*/  @!P5 SYNCS.ARRIVE.TRANS64 RZ, [UR33], R3 ;  /* 0x00000003ffffd9a7 */ /* 0x0005e20008000021 */
[----:B------:R-:W-:Y:S04]  /*1da0*/  BSSY.RECONVERGENT B0, `(.L_x_24) ;  /* 0x0000003000007945 */ /* 0x000fe80003800200 */
[----:B------:R-:W-:Y:S05]  /*1db0*/  @P4 BRA `(.L_x_25) ;  /* 0x0000000000044947 */ /* 0x000fea0003800000 */
[----:B------:R-:W-:Y:S05]  /*1dc0*/  BPT.TRAP 0x1 ;  /* 0x000000040000795c */ /* 0x000fea0000300000 */
.L_x_25:
[----:B------:R-:W-:Y:S05]  /*1dd0*/  BSYNC.RECONVERGENT B0 ;  /* 0x0000000000007941 */ /* 0x000fea0003800200 */
.L_x_24:
[----:B------:R-:W-:Y:S02]  /*1de0*/  UIADD3 UR6, UPT, UPT, UR17, 0x1, URZ ;  /* 0x0000000111067890 */ /* 0x000fe4000fffe0ff */
[----:B------:R-:W-:Y:S02]  /*1df0*/  UIADD3 UR26, UP1, UPT, UR22, 0x80, URZ ;  /* 0x00000080161a7890 */ /* 0x000fe4000ff3e0ff */
[----:B------:R-:W-:Y:S02]  /*1e00*/  UISETP.NE.AND UP0, UPT, UR6, 0x36, UPT ;  /* 0x000000360600788c */ /* 0x000fe4000bf05270 */
[----:B------:R-:W-:Y:S02]  /*1e10*/  USHF.L.U32 UR35, UR16, 0x5, URZ ;  /* 0x0000000510237899 */ /* 0x000fe400080006ff */
[----:B------:R-:W-:Y:S02]  /*1e20*/  USEL UR9, URZ, 0x1, UP0 ;  /* 0x00000001ff097887 */ /* 0x000fe40008000000 */
[----:B------:R-:W-:-:S02]  /*1e30*/  USEL UR6, UR6, URZ, UP0 ;  /* 0x000000ff06067287 */ /* 0x000fc40008000000 */
[----:B------:R-:W-:Y:S02]  /*1e40*/  UIADD3 UR20, UP0, UPT, UR22, 0x180, URZ ;  /* 0x0000018016147890 */ /* 0x000fe4000ff1e0ff */
[----:B------:R-:W-:Y:S01]  /*1e50*/  ULEA UR8, UR6, UR4, 0x3 ;  /* 0x0000000406087291 */ /* 0x000fe2000f8e18ff */
[----:B------:R-:W-:Y:S01]  /*1e60*/  LOP3.LUT R15, R15, UR9, RZ, 0x3c, !PT ;  /* 0x000000090f0f7c12 */ /* 0x000fe2000f8e3cff */
[----:B------:R-:W-:Y:S02]  /*1e70*/  UIADD3.X UR27, UPT, UPT, URZ, UR23, URZ, UP1, !UPT ;  /* 0x00000017ff1b7290 */ /* 0x000fe40008ffe4ff */
[----:B------:R-:W-:Y:S01]  /*1e80*/  UIADD3.X UR21, UPT, UPT, URZ, UR23, URZ, UP0, !UPT ;  /* 0x00000017ff157290 */ /* 0x000fe200087fe4ff */
[----:B-1----:R-:W-:Y:S01]  /*1e90*/  SHF.L.U32 R2, R15, 0x1f, RZ ;  /* 0x0000001f0f027819 */ /* 0x002fe200000006ff */
[----:B------:R-:W-:Y:S01]  /*1ea0*/  UMOV UR18, 0x0 ;  /* 0x0000000000127882 */ /* 0x000fe20000000000 */
[----:B------:R-:W-:Y:S01]  /*1eb0*/  UMOV UR19, 0x10000000 ;  /* 0x1000000000137882 */ /* 0x000fe20000000000 */
[----:B------:R-:W-:Y:S01]  /*1ec0*/  UMOV UR12, UR36 ;  /* 0x00000024000c7c82 */ /* 0x000fe20008000000 */
[----:B------:R1:W1:Y:S01]  /*1ed0*/  SYNCS.PHASECHK.TRANS64.TRYWAIT P0, [UR8+0x1b0], R2 ;  /* 0x0001b002ff0075a7 */ /* 0x0002620008001108 */
[----:B------:R-:W-:Y:S01]  /*1ee0*/  ULEA UR8, UR17, UR4, 0xb ;  /* 0x0000000411087291 */ /* 0x000fe2000f8e58ff */
[----:B------:R-:W-:Y:S01]  /*1ef0*/  UMOV UR9, UR33 ;  /* 0x0000002100097c82 */ /* 0x000fe20008000000 */
[----:B------:R-:W-:-:S02]  /*1f00*/  UMOV UR11, UR35 ;  /* 0x00000023000b7c82 */ /* 0x000fc40008000000 */
[----:B------:R-:W-:Y:S02]  /*1f10*/  UIADD3 UR32, UPT, UPT, UR8, 0x2800, URZ ;  /* 0x0000280008207890 */ /* 0x000fe4000fffe0ff */
[----:B------:R-:W-:Y:S02]  /*1f20*/  UIADD3 UR8, UPT, UPT, UR8, 0x1d800, URZ ;  /* 0x0001d80008087890 */ /* 0x000fe4000fffe0ff */
[----:B------:R-:W-:Y:S01]  /*1f30*/  UIADD3 UR16, UPT, UPT, UR16, 0x1, URZ ;  /* 0x0000000110107890 */ /* 0x000fe2000fffe0ff */
[----:B------:R-:W-:Y:S01]  /*1f40*/  UMOV UR24, UR5 ;  /* 0x0000000500187c82 */ /* 0x000fe20008000000 */
[----:B------:R-:W-:Y:S02]  /*1f50*/  UMOV UR17, UR6 ;  /* 0x0000000600117c82 */ /* 0x000fe40008000000 */
[----:B------:R-:W-:Y:S01]  /*1f60*/  UISETP.NE.AND UP0, UPT, UR16, UR5, UPT ;  /* 0x000000051000728c */ /* 0x000fe2000bf05270 */
[----:B------:R1:W-:Y:S02]  /*1f70*/  UTMALDG.3D [UR32], [UR26], desc[UR18] ;  /* 0x000012201a0075b4 */ /* 0x0003e40008011000 */
[----:B------:R1:W-:Y:S06]  /*1f80*/  UTMALDG.3D [UR8], [UR20], desc[UR18] ;  /* 0x00001208140075b4 */ /* 0x0003ec0008011000 */
[----:B------:R-:W-:Y:S05]  /*1f90*/  BRA.U UP0, `(.L_x_26) ;  /* 0xfffffffd00647547 */ /* 0x000fea000b83ffff */
.L_x_21:
[----:B-1----:R-:W-:Y:S01]  /*1fa0*/  ULEA UR8, UR6, UR4, 0x3 ;  /* 0x0000000406087291 */ /* 0x002fe2000f8e18ff */
[----:B------:R-:W-:Y:S01]  /*1fb0*/  SHF.L.U32 R2, R15, 0x1f, RZ ;  /* 0x0000001f0f027819 */ /* 0x000fe200000006ff */
[----:B------:R-:W-:Y:S01]  /*1fc0*/  @!P1 SYNCS.ARRIVE.TRANS64.A1T0 RZ, [UR4+0x378], RZ ;  /* 0x000378ffffff99a7 */ /* 0x000fe20008100004 */
[----:B------:R-:W-:-:S06]  /*1fd0*/  UISETP.GT.AND UP0, UPT, UR15, UR14, UPT ;  /* 0x0000000e0f00728c */ /* 0x000fcc000bf04270 */
[----:B--2---:R1:W2:Y:S03]  /*1fe0*/  SYNCS.PHASECHK.TRANS64.TRYWAIT P0, [UR8+0x1b0], R2 ;  /* 0x0001b002ff0075a7 */ /* 0x0042a60008001108 */
[----:B------:R-:W-:Y:S05]  /*1ff0*/  BRA.U !UP0, `(.L_x_27) ;  /* 0x0000000108a87547 */ /* 0x000fea000b800000 */
[----:B------:R-:W-:Y:S01]  /*2000*/  UIADD3 UR21, UPT, UPT, UR7, UR24, URZ ;  /* 0x0000001807157290 */ /* 0x000fe2000fffe0ff */
[----:B------:R-:W-:-:S11]  /*2010*/  UMOV UR25, UR6 ;  /* 0x0000000600197c82 */ /* 0x000fd60008000000 */
.L_x_32:
[----:B-1----:R-:W-:Y:S01]  /*2020*/  ULEA UR17, UR25, UR4, 0x3 ;  /* 0x0000000419117291 */ /* 0x002fe2000f8e18ff */
[----:B--2---:R-:W-:Y:S01]  /*2030*/  @!P5 MOV R3, 0x1000 ;  /* 0x000010000003d802 */ /* 0x004fe20000000f00 */
[----:B--2---:R-:W-:Y:S10]  /*2040*/  @P0 BRA `(.L_x_28) ;  /* 0x00000000000c0947 */ /* 0x004ff40003800000 */
[----:B------:R-:W-:-:S04]  /*2050*/  SHF.L.U32 R5, R15, 0x1f, RZ ;  /* 0x0000001f0f057819 */ /* 0x000fc800000006ff */
[----:B------:R-:W2:Y:S02]  /*2060*/  SYNCS.PHASECHK.TRANS64.TRYWAIT P0, [UR17+0x1b0], R5 ;  /* 0x0001b005ff0075a7 */ /* 0x000ea40008001111 */
[----:B--2---:R-:W-:Y:S05]  /*2070*/  @!P0 BRA `(.L_x_29) ;  /* 0x0000006000b08947 */ /* 0x004fea0003800000 */
.L_x_28:
[----:B------:R2:W-:Y:S01]  /*2080*/  @!P5 SYNCS.ARRIVE.TRANS64 RZ, [UR17], R3 ;  /* 0x00000003ffffd9a7 */ /* 0x0005e20008000011 */
[----:B------:R-:W-:Y:S04]  /*2090*/  BSSY.RECONVERGENT B0, `(.L_x_30) ;  /* 0x0000003000007945 */ /* 0x000fe80003800200 */
[----:B------:R-:W-:Y:S05]  /*20a0*/  @P4 BRA `(.L_x_31) ;  /* 0x0000000000044947 */ /* 0x000fea0003800000 */
[----:B------:R-:W-:Y:S05]  /*20b0*/  BPT.TRAP 0x1 ;  /* 0x000000040000795c */ /* 0x000fea0000300000 */
.L_x_31:
[----:B------:R-:W-:Y:S05]  /*20c0*/  BSYNC.RECONVERGENT B0 ;  /* 0x0000000000007941 */ /* 0x000fea0003800200 */
.L_x_30:
        /* <DEDUP_REMOVED lines=20> */
[----:B------:R-:W-:Y:S01]  /*2210*/  UIADD3 UR8, UPT, UPT, UR8, 0x1d800, URZ ;  /* 0x0001d80008087890 */ /* 0x000fe2000fffe0ff */
[----:B------:R-:W-:Y:S01]  /*2220*/  UMOV UR9, UR17 ;  /* 0x0000001100097c82 */ /* 0x000fe20008000000 */
[----:B------:R-:W-:Y:S01]  /*2230*/  UMOV UR11, UR19 ;  /* 0x00000013000b7c82 */ /* 0x000fe20008000000 */
[----:B------:R-:W-:Y:S01]  /*2240*/  UIADD3 UR24, UPT, UPT, UR24, 0x1, URZ ;  /* 0x0000000118187890 */ /* 0x000fe2000fffe0ff */
[----:B------:R-:W-:-:S03]  /*2250*/  UMOV UR25, UR6 ;  /* 0x0000000600197c82 */ /* 0x000fc60008000000 */
[----:B------:R1:W-:Y:S01]  /*2260*/  UTMALDG.3D [UR16], [UR30], desc[UR26] ;  /* 0x00001a101e0075b4 */ /* 0x0003e20008011000 */
[----:B------:R-:W-:Y:S01]  /*2270*/  UISETP.NE.AND UP0, UPT, UR24, UR21, UPT ;  /* 0x000000151800728c */ /* 0x000fe2000bf05270 */
[----:B------:R1:W-:Y:S08]  /*2280*/  UTMALDG.3D [UR8], [UR28], desc[UR26] ;  /* 0x00001a081c0075b4 */ /* 0x0003f00008011000 */
[----:B------:R-:W-:Y:S05]  /*2290*/  BRA.U UP0, `(.L_x_32) ;  /* 0xfffffffd00607547 */ /* 0x000fea000b83ffff */
.L_x_27:
[C---:B-1----:R-:W-:Y:S01]  /*22a0*/  LEA R2, R14.reuse, UR4, 0x3 ;  /* 0x000000040e027c11 */ /* 0x042fe2000f8e18ff */
[----:B------:R-:W-:Y:S01]  /*22b0*/  NOP ;  /* 0x0000000000007918 */ /* 0x000fe20000000000 */
[----:B--2---:R-:W-:Y:S02]  /*22c0*/  SHF.L.U32 R3, R13, 0x1f, RZ ;  /* 0x0000001f0d037819 */ /* 0x004fe400000006ff */
[----:B------:R-:W-:Y:S02]  /*22d0*/  LEA R4, R14, UR4, 0x4 ;  /* 0x000000040e047c11 */ /* 0x000fe4000f8e20ff */
[----:B------:R-:W1:Y:S02]  /*22e0*/  SYNCS.PHASECHK.TRANS64.TRYWAIT P0, [R2+URZ+0x380], R3 ;  /* 0x00038003020075a7 */ /* 0x000e6400080011ff */
[----:B-1----:R-:W-:Y:S05]  /*22f0*/  @!P0 BRA `(.L_x_33) ;  /* 0x0000006000288947 */ /* 0x002fea0003800000 */
.L_x_149:
[----:B------:R-:W2:Y:S01]  /*2300*/  LDS.128 R4, [R4+0x410] ;  /* 0x0004100004047984 */ /* 0x000ea20000000c00 */
[----:B---3--:R-:W-:Y:S01]  /*2310*/  ISETP.GE.AND P0, PT, R40, 0x1, PT ;  /* 0x000000012800780c */ /* 0x008fe20003f06270 */
[----:B-1----:R-:W-:Y:S01]  /*2320*/  VIADD R2, R2, 0x390 ;  /* 0x0000039002027836 */ /* 0x002fe20000000000 */
[----:B------:R-:W-:Y:S01]  /*2330*/  @!PT LDS RZ, [RZ] ;  /* 0x00000000fffff984 */ /* 0x000fe20000000800 */
[----:B------:R-:W-:Y:S01]  /*2340*/  @!PT LDS RZ, [RZ] ;  /* 0x00000000fffff984 */ /* 0x000fe20000000800 */
[----:B------:R-:W-:Y:S01]  /*2350*/  @!PT LDS RZ, [RZ] ;  /* 0x00000000fffff984 */ /* 0x000fe20000000800 */
[----:B------:R-:W-:Y:S01]  /*2360*/  @!PT LDS RZ, [RZ] ;  /* 0x00000000fffff984 */ /* 0x000fe20000000800 */
[----:B------:R1:W-:Y:S06]  /*2370*/  MEMBAR.ALL.CTA ;  /* 0x0000000000007992 */ /* 0x0003ec0000008000 */
[----:B-1----:R-:W1:Y:S01]  /*2380*/  FENCE.VIEW.ASYNC.S ;  /* 0x00000000000073c6 */ /* 0x002e620000000000 */
[----:B------:R-:W-:-:S04]  /*2390*/  PRMT R2, RZ, 0x654, R2 ;  /* 0x00000654ff027816 */ /* 0x000fc80000000002 */
[----:B-1----:R1:W-:Y:S01]  /*23a0*/  SYNCS.ARRIVE.TRANS64.RED.A1T0 RZ, [R2+URZ], RZ ;  /* 0x000000ff02ff79a7 */ /* 0x0023e200081004ff */
[----:B--2---:R-:W-:-:S13]  /*23b0*/  LOP3.LUT P2, RZ, R6, 0x1, RZ, 0xc0, !PT ;  /* 0x0000000106ff7812 */ /* 0x004fda000784c0ff */
[----:B------:R-:W-:Y:S01]  /*23c0*/  @P2 SHF.R.U32.HI R3, RZ, 0x10, R5 ;  /* 0x00000010ff032819 */ /* 0x000fe20000011605 */
[----:B------:R-:W-:Y:S01]  /*23d0*/  VOTEU.ANY UP0, P2 ;  /* 0x0000000000ff7886 */ /* 0x000fe20001000100 */
[----:B------:R-:W-:Y:S02]  /*23e0*/  @P2 MOV R11, R4 ;  /* 0x00000004000b2202 */ /* 0x000fe40000000f00 */
[----:B------:R-:W-:Y:S02]  /*23f0*/  @P2 R2UR.BROADCAST UR8, R3 ;  /* 0x00000000030822ca */ /* 0x000fe400008e0000 */
[----:B------:R-:W-:-:S11]  /*2400*/  @P2 LOP3.LUT R8, R5, 0xffff, RZ, 0xc0, !PT ;  /* 0x0000ffff05082812 */ /* 0x000fd600078ec0ff */
[----:B------:R-:W-:Y:S01]  /*2410*/  @UP0 UMOV UR36, UR8 ;  /* 0x0000000800240c82 */ /* 0x000fe20008000000 */
[----:B-1----:R-:W-:Y:S05]  /*2420*/  @!P0 BRA `(.L_x_34) ;  /* 0x0000000000b88947 */ /* 0x002fea0003800000 */
[----:B------:R-:W4:Y:S01]  /*2430*/  LDC.64 R4, c[0x0][0xb18] ;  /* 0x0002c600ff047b82 */ /* 0x000f220000000a00 */
[----:B------:R-:W-:-:S07]  /*2440*/  ISETP.NE.AND P3, PT, R40, 0x1, PT ;  /* 0x000000012800780c */ /* 0x000fce0003f65270 */
[----:B------:R-:W1:Y:S08]  /*2450*/  LDC.64 R6, c[0x0][0xb10] ;  /* 0x0002c400ff067b82 */ /* 0x000e700000000a00 */
[----:B------:R-:W2:Y:S08]  /*2460*/  LDC R16, c[0x0][0xb20] ;  /* 0x0002c800ff107b82 */ /* 0x000eb00000000800 */
[----:B------:R-:W3:Y:S01]  /*2470*/  LDC R18, c[0x0][0xb0c] ;  /* 0x0002c300ff127b82 */ /* 0x000ee20000000800 */
[----:B----4-:R-:W-:Y:S01]  /*2480*/  IMAD.HI.U32 R17, R0, R5, RZ ;  /* 0x0000000500117227 */ /* 0x010fe200078e00ff */
[----:B------:R-:W-:-:S03]  /*2490*/  ISETP.NE.AND P0, PT, R4, 0x1, PT ;  /* 0x000000010400780c */ /* 0x000fc60003f05270 */
[----:B------:R-:W-:-:S03]  /*24a0*/  IMAD.HI.U32 R5, R8, R5, RZ ;  /* 0x0000000508057227 */ /* 0x000fc600078e00ff */
[----:B------:R-:W4:Y:S01]  /*24b0*/  LDC.64 R2, c[0x0][0xb28] ;  /* 0x0002ca00ff027b82 */ /* 0x000f220000000a00 */
[----:B-1----:R-:W-:-:S04]  /*24c0*/  IMAD.HI.U32 R20, R9, R6, RZ ;  /* 0x0000000609147227 */ /* 0x002fc800078e00ff */
[----:B------:R-:W-:Y:S01]  /*24d0*/  IMAD.HI.U32 R22, R11, R6, RZ ;  /* 0x000000060b167227 */ /* 0x000fe200078e00ff */
[----:B------:R-:W-:Y:S02]  /*24e0*/  SHF.R.U32.HI R20, RZ, R7, R20 ;  /* 0x00000007ff147219 */ /* 0x000fe40000011614 */
[-C--:B--2---:R-:W-:Y:S02]  /*24f0*/  SHF.R.U32.HI R17, RZ, R16.reuse, R17 ;  /* 0x00000010ff117219 */ /* 0x084fe40000011611 */
[----:B------:R-:W-:Y:S02]  /*2500*/  SHF.R.U32.HI R5, RZ, R16, R5 ;  /* 0x00000010ff057219 */ /* 0x000fe40000011605 */
[----:B------:R-:W-:Y:S02]  /*2510*/  SEL R17, R0, R17, !P0 ;  /* 0x0000001100117207 */ /* 0x000fe40004000000 */
[----:B------:R-:W-:Y:S02]  /*2520*/  SHF.R.U32.HI R22, RZ, R7, R22 ;  /* 0x00000007ff167219 */ /* 0x000fe40000011616 */
[----:B---3--:R-:W-:-:S02]  /*2530*/  ISETP.NE.AND P1, PT, R18, 0x1, PT ;  /* 0x000000011200780c */ /* 0x008fc40003f25270 */
[----:B------:R-:W-:Y:S02]  /*2540*/  SEL R5, R8, R5, !P0 ;  /* 0x0000000508057207 */ /* 0x000fe40004000000 */
[----:B------:R-:W-:Y:S02]  /*2550*/  SEL R19, R9, R20, !P1 ;  /* 0x0000001409137207 */ /* 0x000fe40004800000 */
[----:B------:R-:W-:Y:S01]  /*2560*/  SEL R7, R11, R22, !P1 ;  /* 0x000000160b077207 */ /* 0x000fe20004800000 */
[----:B----4-:R-:W-:-:S04]  /*2570*/  IMAD.HI.U32 R20, R17, R2, RZ ;  /* 0x0000000211147227 */ /* 0x010fc800078e00ff */
[----:B------:R-:W-:Y:S01]  /*2580*/  IMAD.HI.U32 R6, R19, R2, RZ ;  /* 0x0000000213067227 */ /* 0x000fe200078e00ff */
[----:B------:R-:W-:-:S04]  /*2590*/  @P3 SHF.R.U32.HI R17, RZ, R3, R20 ;  /* 0x00000003ff113219 */ /* 0x000fc80000011614 */
[----:B------:R-:W-:Y:S01]  /*25a0*/  @P3 SHF.R.U32.HI R19, RZ, R3, R6 ;  /* 0x00000003ff133219 */ /* 0x000fe20000011606 */
[----:B------:R-:W-:-:S04]  /*25b0*/  IMAD R17, R40, R17, RZ ;  /* 0x0000001128117224 */ /* 0x000fc800078e02ff */
[----:B------:R-:W-:Y:S01]  /*25c0*/  IMAD R6, R40, R19, RZ ;  /* 0x0000001328067224 */ /* 0x000fe200078e02ff */
[C---:B------:R-:W-:Y:S02]  /*25d0*/  ISETP.GE.AND P0, PT, R5.reuse, R17, PT ;  /* 0x000000110500720c */ /* 0x040fe40003f06270 */
[----:B------:R-:W-:Y:S02]  /*25e0*/  IADD3 R17, PT, PT, -R5, RZ, RZ ;  /* 0x000000ff05117210 */ /* 0x000fe40007ffe1ff */
[----:B------:R-:W-:Y:S01]  /*25f0*/  ISETP.GE.OR P0, PT, R7, R6, P0 ;  /* 0x000000060700720c */ /* 0x000fe20000706670 */
[----:B------:R-:W-:-:S04]  /*2600*/  IMAD.HI.U32 R6, R5, R2, RZ ;  /* 0x0000000205067227 */ /* 0x000fc800078e00ff */
[----:B------:R-:W-:Y:S01]  /*2610*/  IMAD R8, R4, R17, R8 ;  /* 0x0000001104087224 */ /* 0x000fe200078e0208 */
[----:B------:R-:W-:-:S04]  /*2620*/  SHF.R.U32.HI R6, RZ, R3, R6 ;  /* 0x00000003ff067219 */ /* 0x000fc80000011606 */
[----:B------:R-:W-:-:S03]  /*2630*/  SEL R6, R5, R6, !P3 ;  /* 0x0000000605067207 */ /* 0x000fc60005800000 */
[----:B------:R-:W-:-:S04]  /*2640*/  @!P0 IMAD.HI.U32 R16, R7, R2, RZ ;  /* 0x0000000207108227 */ /* 0x000fc800078e00ff */
[----:B------:R-:W-:Y:S01]  /*2650*/  IMAD.MOV R2, RZ, RZ, -R6 ;  /* 0x000000ffff027224 */ /* 0x000fe200078e0a06 */
[----:B------:R-:W-:-:S03]  /*2660*/  @!P0 SHF.R.U32.HI R16, RZ, R3, R16 ;  /* 0x00000003ff108219 */ /* 0x000fc60000011610 */
[----:B------:R-:W-:Y:S01]  /*2670*/  IMAD R2, R40, R2, R5 ;  /* 0x0000000228027224 */ /* 0x000fe200078e0205 */
[----:B------:R-:W-:-:S05]  /*2680*/  @!P0 SEL R3, R7, R16, !P3 ;  /* 0x0000001007038207 */ /* 0x000fca0005800000 */
[--C-:B------:R-:W-:Y:S02]  /*2690*/  @!P0 IMAD.IADD R6, R6, 0x1, -R3.reuse ;  /* 0x0000000106068824 */ /* 0x100fe400078e0a03 */
[----:B------:R-:W-:Y:S01]  /*26a0*/  @!P0 IMAD R3, R2, R19, R3 ;  /* 0x0000001302038224 */ /* 0x000fe200078e0203 */
[----:B------:R-:W-:Y:S01]  /*26b0*/  IADD3 R2, PT, PT, -R7, RZ, RZ ;  /* 0x000000ff07027210 */ /* 0x000fe20007ffe1ff */
[----:B------:R-:W-:Y:S02]  /*26c0*/  @!P0 IMAD R5, R40, R6, R7 ;  /* 0x0000000628058224 */ /* 0x000fe400078e0207 */
[----:B------:R-:W-:Y:S02]  /*26d0*/  @!P0 IMAD.MOV.U32 R7, RZ, RZ, R3 ;  /* 0x000000ffff078224 */ /* 0x000fe400078e0003 */
[----:B------:R-:W-:Y:S02]  /*26e0*/  IMAD R2, R18, R2, R11 ;  /* 0x0000000212027224 */ /* 0x000fe400078e020b */
[----:B------:R-:W-:-:S02]  /*26f0*/  IMAD R8, R5, R4, R8 ;  /* 0x0000000405087224 */ /* 0x000fc400078e0208 */
[----:B------:R-:W-:Y:S02]  /*2700*/  IMAD R11, R7, R18, R2 ;  /* 0x00000012070b7224 */ /* 0x000fe400078e0202 */
.L_x_34:
[----:B------:R-:W1:Y:S02]  /*2710*/  LDCU UR8, c[0x0][0xb30] ;  /* 0x00016600ff0877ac */ /* 0x000e640008000800 */
[----:B-1----:R-:W-:-:S09]  /*2720*/  UISETP.NE.AND UP0, UPT, UR8, 0x1, UPT ;  /* 0x000000010800788c */ /* 0x002fd2000bf05270 */
[----:B------:R-:W-:Y:S05]  /*2730*/  BRA.U UP0, `(.L_x_35) ;  /* 0x0000000100407547 */ /* 0x000fea000b800000 */
[----:B------:R-:W1:Y:S08]  /*2740*/  LDC.64 R4, c[0x0][0xb10] ;  /* 0x0002c400ff047b82 */ /* 0x000e700000000a00 */
[----:B------:R-:W2:Y:S08]  /*2750*/  LDC.64 R2, c[0x0][0xb18] ;  /* 0x0002c600ff027b82 */ /* 0x000eb00000000a00 */
[----:B------:R-:W3:Y:S08]  /*2760*/  LDC R6, c[0x0][0xb20] ;  /* 0x0002c800ff067b82 */ /* 0x000ef00000000800 */
[----:B------:R-:W4:Y:S01]  /*2770*/  LDC R16, c[0x0][0xb0c] ;  /* 0x0002c300ff107b82 */ /* 0x000f220000000800 */
[----:B-1----:R-:W-:-:S05]  /*2780*/  IMAD.HI.U32 R4, R11, R4, RZ ;  /* 0x000000040b047227 */ /* 0x002fca00078e00ff */
[----:B------:R-:W-:Y:S01]  /*2790*/  SHF.R.U32.HI R4, RZ, R5, R4 ;  /* 0x00000005ff047219 */ /* 0x000fe20000011604 */
[----:B--2---:R-:W-:Y:S01]  /*27a0*/  IMAD.HI.U32 R3, R8, R3, RZ ;  /* 0x0000000308037227 */ /* 0x004fe200078e00ff */
[----:B------:R-:W-:-:S04]  /*27b0*/  ISETP.NE.AND P0, PT, R2, 0x1, PT ;  /* 0x000000010200780c */ /* 0x000fc80003f05270 */
[----:B---3--:R-:W-:-:S04]  /*27c0*/  SHF.R.U32.HI R3, RZ, R6, R3 ;  /* 0x00000006ff037219 */ /* 0x008fc80000011603 */
[----:B------:R-:W-:Y:S02]  /*27d0*/  SEL R3, R8, R3, !P0 ;  /* 0x0000000308037207 */ /* 0x000fe40004000000 */
[----:B----4-:R-:W-:-:S04]  /*27e0*/  ISETP.NE.AND P1, PT, R16, 0x1, PT ;  /* 0x000000011000780c */ /* 0x010fc80003f25270 */
[----:B------:R-:W-:-:S05]  /*27f0*/  SEL R4, R11, R4, !P1 ;  /* 0x000000040b047207 */ /* 0x000fca0004800000 */
[----:B------:R-:W-:Y:S02]  /*2800*/  IMAD.IADD R5, R3, 0x1, -R4 ;  /* 0x0000000103057824 */ /* 0x000fe400078e0a04 */
[----:B------:R-:W-:Y:S02]  /*2810*/  IMAD.IADD R3, R4, 0x1, -R3 ;  /* 0x0000000104037824 */ /* 0x000fe400078e0a03 */
[----:B------:R-:W-:Y:S02]  /*2820*/  IMAD R11, R5, R16, R11 ;  /* 0x00000010050b7224 */ /* 0x000fe400078e020b */
[----:B------:R-:W-:-:S07]  /*2830*/  IMAD R8, R3, R2, R8 ;  /* 0x0000000203087224 */ /* 0x000fce00078e0208 */
.L_x_35:
[----:B------:R-:W-:Y:S01]  /*2840*/  VIADD R14, R14, 0x1 ;  /* 0x000000010e0e7836 */ /* 0x000fe20000000000 */
[----:B------:R-:W-:Y:S01]  /*2850*/  PLOP3.LUT P1, PT, PT, PT, PT, 0x80, 0x8 ;  /* 0x000000000008781c */ /* 0x000fe20003f2f070 */
[----:B------:R-:W-:Y:S02]  /*2860*/  IMAD.IADD R97, R11, 0x1, R90 ;  /* 0x000000010b617824 */ /* 0x000fe400078e025a */
[----:B------:R-:W-:Y:S01]  /*2870*/  IMAD.IADD R91, R8, 0x1, R79 ;  /* 0x00000001085b7824 */ /* 0x000fe200078e024f */
[----:B------:R-:W-:-:S04]  /*2880*/  ISETP.NE.AND P0, PT, R14, 0x2, PT ;  /* 0x000000020e00780c */ /* 0x000fc80003f05270 */
[----:B------:R-:W-:Y:S02]  /*2890*/  SEL R2, RZ, 0x1, P0 ;  /* 0x00000001ff027807 */ /* 0x000fe40000000000 */
[----:B------:R-:W-:Y:S02]  /*28a0*/  SEL R14, R14, RZ, P0 ;  /* 0x000000ff0e0e7207 */ /* 0x000fe40000000000 */
[----:B------:R-:W-:Y:S01]  /*28b0*/  LOP3.LUT R13, R13, R2, RZ, 0x3c, !PT ;  /* 0x000000020d0d7212 */ /* 0x000fe200078e3cff */
[----:B------:R-:W-:Y:S06]  /*28c0*/  @P2 BRA `(.L_x_36) ;  /* 0xfffffff000a02947 */ /* 0x000fec000383ffff */
[----:B------:R-:W-:Y:S01]  /*28d0*/  UIADD3 UR4, UPT, UPT, UR4, 0x1b0, URZ ;  /* 0x000001b004047890 */ /* 0x000fe2000fffe0ff */
[----:B------:R-:W-:-:S03]  /*28e0*/  SHF.L.U32 R3, R15, 0x1f, RZ ;  /* 0x0000001f0f037819 */ /* 0x000fc600000006ff */
[----:B------:R-:W-:-:S09]  /*28f0*/  ULEA UR5, UR6, UR4, 0x3 ;  /* 0x0000000406057291 */ /* 0x000fd2000f8e18ff */
[----:B------:R-:W1:Y:S02]  /*2900*/  SYNCS.PHASECHK.TRANS64.TRYWAIT P0, [UR5], R3 ;  /* 0x00000003ff0075a7 */ /* 0x000e640008001105 */
[----:B-1----:R-:W-:Y:S05]  /*2910*/  @!P0 BRA `(.L_x_37) ;  /* 0x0000005800b48947 */ /* 0x002fea0003800000 */
.L_x_151:
[----:B------:R-:W-:-:S04]  /*2920*/  UIADD3 UR6, UPT, UPT, UR6, 0x1, URZ ;  /* 0x0000000106067890 */ /* 0x000fc8000fffe0ff */
[----:B------:R-:W-:-:S04]  /*2930*/  UISETP.NE.AND UP0, UPT, UR6, 0x36, UPT ;  /* 0x000000360600788c */ /* 0x000fc8000bf05270 */
[----:B------:R-:W-:Y:S02]  /*2940*/  USEL UR7, URZ, 0x1, UP0 ;  /* 0x00000001ff077887 */ /* 0x000fe40008000000 */
[----:B------:R-:W-:-:S04]  /*2950*/  USEL UR6, UR6, URZ, UP0 ;  /* 0x000000ff06067287 */ /* 0x000fc80008000000 */
[----:B------:R-:W-:Y:S01]  /*2960*/  ULEA UR5, UR6, UR4, 0x3 ;  /* 0x0000000406057291 */ /* 0x000fe2000f8e18ff */
[----:B------:R-:W-:-:S04]  /*2970*/  LOP3.LUT R2, R15, UR7, RZ, 0x3c, !PT ;  /* 0x000000070f027c12 */ /* 0x000fc8000f8e3cff */
[----:B-1----:R-:W-:-:S04]  /*2980*/  SHF.L.U32 R3, R2, 0x1f, RZ ;  /* 0x0000001f02037819 */ /* 0x002fc800000006ff */
[----:B------:R-:W1:Y:S02]  /*2990*/  SYNCS.PHASECHK.TRANS64.TRYWAIT P0, [UR5], R3 ;  /* 0x00000003ff0075a7 */ /* 0x000e640008001105 */
[----:B-1----:R-:W-:Y:S05]  /*29a0*/  @!P0 BRA `(.L_x_38) ;  /* 0x0000005800a88947 */ /* 0x002fea0003800000 */
.L_x_153:
        /* <DEDUP_REMOVED lines=9> */
.L_x_155:
        /* <DEDUP_REMOVED lines=9> */
.L_x_157:
        /* <DEDUP_REMOVED lines=9> */
.L_x_159:
        /* <DEDUP_REMOVED lines=9> */
.L_x_161:
        /* <DEDUP_REMOVED lines=9> */
.L_x_163:
        /* <DEDUP_REMOVED lines=9> */
.L_x_165:
        /* <DEDUP_REMOVED lines=9> */
.L_x_167:
        /* <DEDUP_REMOVED lines=9> */
.L_x_169:
        /* <DEDUP_REMOVED lines=9> */
.L_x_171:
        /* <DEDUP_REMOVED lines=9> */
.L_x_173:
        /* <DEDUP_REMOVED lines=9> */
.L_x_175:
        /* <DEDUP_REMOVED lines=9> */
.L_x_177:
        /* <DEDUP_REMOVED lines=9> */
.L_x_179:
        /* <DEDUP_REMOVED lines=9> */
.L_x_181:
        /* <DEDUP_REMOVED lines=9> */
.L_x_183:
        /* <DEDUP_REMOVED lines=9> */
.L_x_185:
        /* <DEDUP_REMOVED lines=9> */
.L_x_187:
        /* <DEDUP_REMOVED lines=9> */
.L_x_189:
        /* <DEDUP_REMOVED lines=9> */
.L_x_191:
        /* <DEDUP_REMOVED lines=9> */
.L_x_193:
        /* <DEDUP_REMOVED lines=9> */
.L_x_195:
        /* <DEDUP_REMOVED lines=9> */
.L_x_197:
        /* <DEDUP_REMOVED lines=9> */
.L_x_199:
        /* <DEDUP_REMOVED lines=9> */
.L_x_201:
        /* <DEDUP_REMOVED lines=9> */
.L_x_203:
        /* <DEDUP_REMOVED lines=9> */
.L_x_205:
        /* <DEDUP_REMOVED lines=9> */
.L_x_207:
        /* <DEDUP_REMOVED lines=9> */
.L_x_209:
        /* <DEDUP_REMOVED lines=9> */
.L_x_211:
        /* <DEDUP_REMOVED lines=9> */
.L_x_213:
        /* <DEDUP_REMOVED lines=9> */
.L_x_215:
        /* <DEDUP_REMOVED lines=9> */
.L_x_217:
        /* <DEDUP_REMOVED lines=9> */
.L_x_219:
        /* <DEDUP_REMOVED lines=9> */
.L_x_221:
        /* <DEDUP_REMOVED lines=9> */
.L_x_223:
        /* <DEDUP_REMOVED lines=9> */
.L_x_225:
        /* <DEDUP_REMOVED lines=9> */
.L_x_227:
        /* <DEDUP_REMOVED lines=9> */
.L_x_229:
        /* <DEDUP_REMOVED lines=9> */
.L_x_231:
        /* <DEDUP_REMOVED lines=9> */
.L_x_233:
        /* <DEDUP_REMOVED lines=9> */
.L_x_235:
        /* <DEDUP_REMOVED lines=9> */
.L_x_237:
        /* <DEDUP_REMOVED lines=9> */
.L_x_239:
        /* <DEDUP_REMOVED lines=9> */
.L_x_241:
        /* <DEDUP_REMOVED lines=9> */
.L_x_243:
        /* <DEDUP_REMOVED lines=9> */
.L_x_245:
        /* <DEDUP_REMOVED lines=9> */
.L_x_247:
        /* <DEDUP_REMOVED lines=9> */
.L_x_249:
        /* <DEDUP_REMOVED lines=9> */
.L_x_251:
        /* <DEDUP_REMOVED lines=9> */
.L_x_253:
        /* <DEDUP_REMOVED lines=9> */
.L_x_255:
[----:B------:R-:W-:-:S04]  /*4660*/  UIADD3 UR6, UPT, UPT, UR6, 0x1, URZ ;  /* 0x0000000106067890 */ /* 0x000fc8000fffe0ff */
[----:B------:R-:W-:-:S04]  /*4670*/  UISETP.NE.AND UP0, UPT, UR6, 0x36, UPT ;  /* 0x000000360600788c */ /* 0x000fc8000bf05270 */
[----:B------:R-:W-:Y:S02]  /*4680*/  USEL UR5, URZ, 0x1, UP0 ;  /* 0x00000001ff057887 */ /* 0x000fe40008000000 */
[----:B------:R-:W-:-:S04]  /*4690*/  USEL UR6, UR6, URZ, UP0 ;  /* 0x000000ff06067287 */ /* 0x000fc80008000000 */
[----:B------:R-:W-:Y:S01]  /*46a0*/  ULEA UR6, UR6, UR4, 0x3 ;  /* 0x0000000406067291 */ /* 0x000fe2000f8e18ff */
[----:B-1----:R-:W-:-:S04]  /*46b0*/  LOP3.LUT R3, R2, UR5, RZ, 0x3c, !PT ;  /* 0x0000000502037c12 */ /* 0x002fc8000f8e3cff */
[----:B------:R-:W-:Y:S01]  /*46c0*/  SHF.L.U32 R3, R3, 0x1f, RZ ;  /* 0x0000001f03037819 */ /* 0x000fe200000006ff */
[----:B----4-:R-:W-:-:S07]  /*46d0*/  IMAD.U32 R0, RZ, RZ, UR6 ;  /* 0x00000006ff007e24 */ /* 0x010fce000f8e00ff */
.L_x_90:
[----:B-1----:R1:W2:Y:S02]  /*46e0*/  SYNCS.PHASECHK.TRANS64.TRYWAIT P0, [R0+URZ], R3 ;  /* 0x00000003000075a7 */ /* 0x0022a400080011ff */
[----:B--2---:R-:W-:Y:S05]  /*46f0*/  @!P0 NANOSLEEP.SYNCS 0x989680 ;  /* 0x009896800000895d */ /* 0x004fea0003900000 */
[----:B------:R-:W2:Y:S02]  /*4700*/  @!P0 SYNCS.PHASECHK.TRANS64 P0, [R0+URZ], R3 ;  /* 0x00000003000085a7 */ /* 0x000ea400080010ff */
[----:B--2---:R-:W-:Y:S05]  /*4710*/  @P0 EXIT ;  /* 0x000000000000094d */ /* 0x004fea0003800000 */
[----:B------:R-:W-:Y:S05]  /*4720*/  BRA `(.L_x_90) ;  /* 0xfffffffc00ec7947 */ /* 0x000fea000383ffff */
.L_x_18:
[----:B------:R-:W-:-:S04]  /*4730*/  UISETP.NE.AND UP1, UPT, UR37, URZ, UPT ;  /* 0x000000ff2500728c */ /* 0x000fc8000bf25270 */
[----:B------:R-:W-:-:S09]  /*4740*/  UISETP.NE.OR UP1, UPT, UR8, 0x1, UP1 ;  /* 0x000000010800788c */ /* 0x000fd20008f25670 */
[----:B------:R-:W-:Y:S05]  /*4750*/  BRA.U UP1, `(.L_x_91) ;  /* 0x0000000501487547 */ /* 0x000fea000b800000 */
[----:B------:R-:W-:Y:S01]  /*4760*/  ISETP.NE.AND P2, PT, R2, RZ, PT ;  /* 0x000000ff0200720c */ /* 0x000fe20003f45270 */
[----:B------:R-:W-:Y:S01]  /*4770*/  IMAD.MOV.U32 R12, RZ, RZ, 0x1 ;  /* 0x00000001ff0c7424 */ /* 0x000fe200078e00ff */
[----:B------:R-:W-:Y:S02]  /*4780*/  CS2R R10, SRZ ;  /* 0x00000000000a7805 */ /* 0x000fe4000001ff00 */
[----:B------:R-:W-:Y:S01]  /*4790*/  CS2R R8, SRZ ;  /* 0x0000000000087805 */ /* 0x000fe2000001ff00 */
[----:B------:R-:W-:Y:S01]  /*47a0*/  UMOV UR4, 0x400 ;  /* 0x0000040000047882 */ /* 0x000fe20000000000 */
[----:B------:R-:W-:Y:S01]  /*47b0*/  UMOV UR6, URZ ;  /* 0x000000ff00067c82 */ /* 0x000fe20008000000 */
[----:B------:R-:W-:-:S12]  /*47c0*/  ULEA UR37, UR37, UR4, 0x18 ;  /* 0x0000000425257291 */ /* 0x000fd8000f8ec0ff */
.L_x_95:
[----:B------:R-:W-:Y:S02]  /*47d0*/  LEA R0, R8, UR37, 0x3 ;  /* 0x0000002508007c11 */ /* 0x000fe4000f8e18ff */
[----:B------:R-:W-:-:S03]  /*47e0*/  SHF.L.U32 R5, R9, 0x1f, RZ ;  /* 0x0000001f09057819 */ /* 0x000fc600000006ff */
[----:B------:R-:W-:Y:S01]  /*47f0*/  VIADD R4, R0, 0x3f0 ;  /* 0x000003f000047836 */ /* 0x000fe20000000000 */
[----:B------:R-:W1:Y:S02]  /*4800*/  SYNCS.PHASECHK.TRANS64.TRYWAIT P0, [R0+URZ+0x3e0], R5 ;  /* 0x0003e005000075a7 */ /* 0x000e6400080011ff */
[----:B-1----:R-:W-:Y:S05]  /*4810*/  @!P0 BRA `(.L_x_92) ;  /* 0x0000004c00ec8947 */ /* 0x002fea0003800000 */
.L_x_256:
[----:B------:R-:W-:Y:S01]  /*4820*/  ULEA UR5, UR6, UR37, 0x3 ;  /* 0x0000002506057291 */ /* 0x000fe2000f8e18ff */
[----:B------:R-:W-:Y:S02]  /*4830*/  PRMT R4, RZ, 0x654, R4 ;  /* 0x00000654ff047816 */ /* 0x000fe40000000004 */
[----:B-1----:R-:W-:Y:S01]  /*4840*/  SHF.L.U32 R5, R12, 0x1f, RZ ;  /* 0x0000001f0c057819 */ /* 0x002fe200000006ff */
[----:B------:R-:W-:Y:S01]  /*4850*/  UIADD3 UR4, UPT, UPT, UR5, 0x380, URZ ;  /* 0x0000038005047890 */ /* 0x000fe2000fffe0ff */
[----:B------:R1:W-:Y:S05]  /*4860*/  SYNCS.ARRIVE.TRANS64.RED.A1T0 RZ, [R4+URZ], RZ ;  /* 0x000000ff04ff79a7 */ /* 0x0003ea00081004ff */
[----:B------:R-:W-:Y:S01]  /*4870*/  IMAD.U32 R7, RZ, RZ, UR4 ;  /* 0x00000004ff077e24 */ /* 0x000fe2000f8e00ff */
[----:B------:R-:W2:Y:S04]  /*4880*/  SYNCS.PHASECHK.TRANS64.TRYWAIT P0, [UR5+0x390], R5 ;  /* 0x00039005ff0075a7 */ /* 0x000ea80008001105 */
[----:B------:R-:W-:Y:S01]  /*4890*/  PRMT R6, R2, 0x654, R7 ;  /* 0x0000065402067816 */ /* 0x000fe20000000007 */
[----:B-1----:R-:W-:Y:S01]  /*48a0*/  @!P2 IMAD.MOV.U32 R4, RZ, RZ, 0x10 ;  /* 0x00000010ff04a424 */ /* 0x002fe200078e00ff */
[----:B--2---:R-:W-:Y:S06]  /*48b0*/  @!P0 BRA `(.L_x_93) ;  /* 0x0000004c00d88947 */ /* 0x004fec0003800000 */
.L_x_258:
[----:B------:R-:W-:Y:S01]  /*48c0*/  ULEA UR4, UR6, UR37, 0x4 ;  /* 0x0000002506047291 */ /* 0x000fe2000f8e20ff */
[----:B------:R-:W-:Y:S01]  /*48d0*/  SEL R3, R6, R3, !P2 ;  /* 0x0000000306037207 */ /* 0x000fe20005000000 */
[----:B------:R-:W-:Y:S01]  /*48e0*/  UIADD3 UR5, UPT, UPT, UR5, 0x380, URZ ;  /* 0x0000038005057890 */ /* 0x000fe2000fffe0ff */
[----:B-1----:R-:W-:Y:S01]  /*48f0*/  LEA R0, R11, UR37, 0x3 ;  /* 0x000000250b007c11 */ /* 0x002fe2000f8e18ff */
[----:B------:R-:W-:Y:S01]  /*4900*/  UIADD3 UR4, UPT, UPT, UR4, 0x410, URZ ;  /* 0x0000041004047890 */ /* 0x000fe2000fffe0ff */
[----:B------:R-:W-:Y:S01]  /*4910*/  SHF.L.U32 R5, R10, 0x1f, RZ ;  /* 0x0000001f0a057819 */ /* 0x000fe200000006ff */
[----:B------:R1:W-:Y:S01]  /*4920*/  @!P2 SYNCS.ARRIVE.TRANS64.RED RZ, [R3+URZ], R4 ;  /* 0x0000000403ffa9a7 */ /* 0x0003e200080004ff */
[----:B------:R-:W-:Y:S01]  /*4930*/  UIADD3 UR6, UPT, UPT, UR6, 0x1, URZ ;  /* 0x0000000106067890 */ /* 0x000fe2000fffe0ff */
[----:B------:R-:W-:-:S03]  /*4940*/  VIADD R8, R8, 0x1 ;  /* 0x0000000108087836 */ /* 0x000fc60000000000 */
[----:B------:R-:W-:Y:S02]  /*4950*/  UISETP.NE.AND UP0, UPT, UR6, 0x2, UPT ;  /* 0x000000020600788c */ /* 0x000fe4000bf05270 */
[----:B------:R-:W-:Y:S06]  /*4960*/  UGETNEXTWORKID.BROADCAST [UR4], [UR5] ;  /* 0x00000000040073ca */ /* 0x000fec0008000100 */
[----:B------:R-:W-:Y:S01]  /*4970*/  USEL UR4, URZ, 0x1, UP0 ;  /* 0x00000001ff047887 */ /* 0x000fe20008000000 */
[----:B------:R-:W-:Y:S01]  /*4980*/  ISETP.NE.AND P0, PT, R8, 0x2, PT ;  /* 0x000000020800780c */ /* 0x000fe20003f05270 */
[----:B------:R-:W-:Y:S01]  /*4990*/  USEL UR6, UR6, URZ, UP0 ;  /* 0x000000ff06067287 */ /* 0x000fe20008000000 */
[----:B------:R-:W2:Y:S03]  /*49a0*/  SYNCS.PHASECHK.TRANS64.TRYWAIT P1, [R0+URZ+0x380], R5 ;  /* 0x00038005000075a7 */ /* 0x000ea600080211ff */
[----:B------:R-:W-:Y:S01]  /*49b0*/  LOP3.LUT R12, R12, UR4, RZ, 0x3c, !PT ;  /* 0x000000040c0c7c12 */ /* 0x000fe2000f8e3cff */
[----:B-12---:R-:W-:Y:S07]  /*49c0*/  @!P1 BRA `(.L_x_94) ;  /* 0x0000004c00ac9947 */ /* 0x006fee0003800000 */
.L_x_259:
[C---:B------:R-:W-:Y:S01]  /*49d0*/  LEA R4, R11.reuse, UR37, 0x4 ;  /* 0x000000250b047c11 */ /* 0x040fe2000f8e20ff */
[----:B-1----:R-:W-:Y:S01]  /*49e0*/  VIADD R0, R0, 0x390 ;  /* 0x0000039000007836 */ /* 0x002fe20000000000 */
[----:B------:R-:W-:Y:S01]  /*49f0*/  SEL R8, R8, RZ, P0 ;  /* 0x000000ff08087207 */ /* 0x000fe20000000000 */
[----:B------:R-:W-:-:S03]  /*4a00*/  VIADD R11, R11, 0x1 ;  /* 0x000000010b0b7836 */ /* 0x000fc60000000000 */
[----:B------:R-:W1:Y:S01]  /*4a10*/  LDS.128 R4, [R4+0x410] ;  /* 0x0004100004047984 */ /* 0x000e620000000c00 */
[----:B------:R-:W-:Y:S02]  /*4a20*/  PRMT R0, RZ, 0x654, R0 ;  /* 0x00000654ff007816 */ /* 0x000fe40000000000 */
[C---:B------:R-:W-:Y:S01]  /*4a30*/  ISETP.NE.AND P1, PT, R11.reuse, 0x2, PT ;  /* 0x000000020b00780c */ /* 0x040fe20003f25270 */
[----:B------:R-:W-:Y:S01]  /*4a40*/  @!PT LDS RZ, [RZ] ;  /* 0x00000000fffff984 */ /* 0x000fe20000000800 */
[----:B------:R-:W-:Y:S01]  /*4a50*/  @!PT LDS RZ, [RZ] ;  /* 0x00000000fffff984 */ /* 0x000fe20000000800 */
[----:B------:R-:W-:Y:S01]  /*4a60*/  @!PT LDS RZ, [RZ] ;  /* 0x00000000fffff984 */ /* 0x000fe20000000800 */
[----:B------:R-:W-:Y:S01]  /*4a70*/  @!PT LDS RZ, [RZ] ;  /* 0x00000000fffff984 */ /* 0x000fe20000000800 */
[----:B------:R2:W-:Y:S06]  /*4a80*/  MEMBAR.ALL.CTA ;  /* 0x0000000000007992 */ /* 0x0005ec0000008000 */
[----:B--2---:R-:W2:Y:S01]  /*4a90*/  FENCE.VIEW.ASYNC.S ;  /* 0x00000000000073c6 */ /* 0x004ea20000000000 */
[----:B------:R-:W-:Y:S01]  /*4aa0*/  SEL R11, R11, RZ, P1 ;  /* 0x000000ff0b0b7207 */ /* 0x000fe20000800000 */
[----:B--2---:R2:W-:Y:S01]  /*4ab0*/  SYNCS.ARRIVE.TRANS64.RED.A1T0 RZ, [R0+URZ], RZ ;  /* 0x000000ff00ff79a7 */ /* 0x0045e200081004ff */
[----:B-1----:R-:W-:-:S02]  /*4ac0*/  LOP3.LUT P3, RZ, R6, 0x1, RZ, 0xc0, !PT ;  /* 0x0000000106ff7812 */ /* 0x002fc4000786c0ff */
[----:B------:R-:W-:-:S04]  /*4ad0*/  SEL R5, RZ, 0x1, P1 ;  /* 0x00000001ff057807 */ /* 0x000fc80000800000 */
[----:B------:R-:W-:Y:S02]  /*4ae0*/  LOP3.LUT R10, R10, R5, RZ, 0x3c, !PT ;  /* 0x000000050a0a7212 */ /* 0x000fe400078e3cff */
[----:B--2---:R-:W-:-:S04]  /*4af0*/  SEL R0, RZ, 0x1, P0 ;  /* 0x00000001ff007807 */ /* 0x004fc80000000000 */
[----:B------:R-:W-:Y:S01]  /*4b00*/  LOP3.LUT R9, R9, R0, RZ, 0x3c, !PT ;  /* 0x0000000009097212 */ /* 0x000fe200078e3cff */
[----:B------:R-:W-:Y:S06]  /*4b10*/  @P3 BRA `(.L_x_95) ;  /* 0xfffffffc002c3947 */ /* 0x000fec000383ffff */
[----:B------:R-:W-:Y:S01]  /*4b20*/  ULEA UR5, UR6, UR37, 0x3 ;  /* 0x0000002506057291 */ /* 0x000fe2000f8e18ff */
[----:B------:R-:W-:-:S08]  /*4b30*/  SHF.L.U32 R3, R12, 0x1f, RZ ;  /* 0x0000001f0c037819 */ /* 0x000fd000000006ff */
[----:B------:R-:W1:Y:S02]  /*4b40*/  SYNCS.PHASECHK.TRANS64 P0, [UR5+0x390], R3 ;  /* 0x00039003ff0075a7 */ /* 0x000e640008001005 */
[----:B-1----:R-:W-:Y:S05]  /*4b50*/  @P0 BRA `(.L_x_96) ;  /* 0x0000000000080947 */ /* 0x002fea0003800000 */
[----:B------:R-:W1:Y:S02]  /*4b60*/  SYNCS.PHASECHK.TRANS64.TRYWAIT P0, [UR5+0x390], R3 ;  /* 0x00039003ff0075a7 */ /* 0x000e640008001105 */
[----:B-1----:R-:W-:Y:S05]  /*4b70*/  @!P0 BRA `(.L_x_97) ;  /* 0x0000004c00548947 */ /* 0x002fea0003800000 */
.L_x_96:
[----:B------:R-:W-:-:S04]  /*4b80*/  UIADD3 UR4, UPT, UPT, UR6, 0x1, URZ ;  /* 0x0000000106047890 */ /* 0x000fc8000fffe0ff */
[----:B------:R-:W-:-:S04]  /*4b90*/  UISETP.NE.AND UP0, UPT, UR4, 0x2, UPT ;  /* 0x000000020400788c */ /* 0x000fc8000bf05270 */
[----:B------:R-:W-:Y:S02]  /*4ba0*/  USEL UR7, URZ, 0x1, UP0 ;  /* 0x00000001ff077887 */ /* 0x000fe40008000000 */
[----:B------:R-:W-:-:S04]  /*4bb0*/  USEL UR4, UR4, URZ, UP0 ;  /* 0x000000ff04047287 */ /* 0x000fc80008000000 */
[----:B------:R-:W-:Y:S01]  /*4bc0*/  ULEA UR4, UR4, UR37, 0x3 ;  /* 0x0000002504047291 */ /* 0x000fe2000f8e18ff */
[----:B-1----:R-:W-:-:S04]  /*4bd0*/  LOP3.LUT R3, R12, UR7, RZ, 0x3c, !PT ;  /* 0x000000070c037c12 */ /* 0x002fc8000f8e3cff */
[----:B------:R-:W-:-:S04]  /*4be0*/  SHF.L.U32 R0, R3, 0x1f, RZ ;  /* 0x0000001f03007819 */ /* 0x000fc800000006ff */
[----:B------:R-:W1:Y:S02]  /*4bf0*/  SYNCS.PHASECHK.TRANS64 P0, [UR4+0x390], R0 ;  /* 0x00039000ff0075a7 */ /* 0x000e640008001004 */
[----:B-1----:R-:W-:Y:S05]  /*4c00*/  @P0 EXIT ;  /* 0x000000000000094d */ /* 0x002fea0003800000 */
[----:B------:R-:W-:Y:S02]  /*4c10*/  SHF.L.U32 R3, R3, 0x1f, RZ ;  /* 0x0000001f03037819 */ /* 0x000fe400000006ff */
[----:B------:R-:W-:-:S07]  /*4c20*/  MOV R0, UR4 ;  /* 0x0000000400007c02 */ /* 0x000fce0008000f00 */
.L_x_98:
[----:B-1----:R1:W2:Y:S02]  /*4c30*/  SYNCS.PHASECHK.TRANS64.TRYWAIT P0, [R0+URZ+0x390], R3 ;  /* 0x00039003000075a7 */ /* 0x0022a400080011ff */
[----:B--2---:R-:W-:Y:S05]  /*4c40*/  @!P0 NANOSLEEP.SYNCS 0x989680 ;  /* 0x009896800000895d */ /* 0x004fea0003900000 */
[----:B------:R-:W2:Y:S02]  /*4c50*/  @!P0 SYNCS.PHASECHK.TRANS64 P0, [R0+URZ+0x390], R3 ;  /* 0x00039003000085a7 */ /* 0x000ea400080010ff */
[----:B--2---:R-:W-:Y:S05]  /*4c60*/  @P0 EXIT ;  /* 0x000000000000094d */ /* 0x004fea0003800000 */
[----:B------:R-:W-:Y:S05]  /*4c70*/  BRA `(.L_x_98) ;  /* 0xfffffffc00ec7947 */ /* 0x000fea000383ffff */
.L_x_91:
[----:B------:R-:W-:-:S09]  /*4c80*/  UISETP.NE.AND UP1, UPT, UR8, URZ, UPT ;  /* 0x000000ff0800728c */ /* 0x000fd2000bf25270 */
[----:B------:R-:W-:Y:S05]  /*4c90*/  BRA.U UP1, `(.L_x_99) ;  /* 0x0000000d01747547 */ /* 0x000fea000b800000 */
[----:B------:R-:W-:Y:S01]  /*4ca0*/  UMOV UR4, 0x40 ;  /* 0x0000004000047882 */ /* 0x000fe20000000000 */
[----:B------:R-:W-:Y:S01]  /*4cb0*/  NOP ;  /* 0x0000000000007918 */ /* 0x000fe20000000000 */
[----:B------:R-:W-:Y:S01]  /*4cc0*/  ULEA UR4, UR37, UR4, 0x18 ;  /* 0x0000000425047291 */ /* 0x000fe2000f8ec0ff */
[----:B------:R-:W-:Y:S02]  /*4cd0*/  UMOV UR5, 0x400 ;  /* 0x0000040000057882 */ /* 0x000fe40000000000 */
[----:B------:R-:W-:-:S06]  /*4ce0*/  ULEA UR37, UR37, UR5, 0x18 ;  /* 0x0000000525257291 */ /* 0x000fcc000f8ec0ff */
[----:B------:R-:W1:Y:S02]  /*4cf0*/  LDS.U8 R0, [UR4+0x1c] ;  /* 0x00001c04ff007984 */ /* 0x000e640008000000 */
[----:B-1----:R-:W-:-:S13]  /*4d00*/  ISETP.NE.AND P0, PT, R0, RZ, PT ;  /* 0x000000ff0000720c */ /* 0x002fda0003f05270 */
[----:B------:R-:W-:Y:S05]  /*4d10*/  @P0 BRA `(.L_x_100) ;  /* 0x0000000000580947 */ /* 0x000fea0003800000 */
[----:B------:R-:W-:-:S13]  /*4d20*/  ELECT P0, URZ, PT ;  /* 0x0000000000ff782f */ /* 0x000fda0003800000 */
[----:B------:R-:W-:Y:S05]  /*4d30*/  @!P0 BRA `(.L_x_101) ;  /* 0x0000000000608947 */ /* 0x000fea0003800000 */
[----:B------:R-:W-:Y:S01]  /*4d40*/  UMOV UR5, 0x10 ;  /* 0x0000001000057882 */ /* 0x000fe20000000000 */
[----:B------:R-:W-:Y:S01]  /*4d50*/  HFMA2 R0, -RZ, RZ, 0, 5.9604644775390625e-08 ;  /* 0x00000001ff007431 */ /* 0x000fe200000001ff */
[----:B------:R-:W-:-:S03]  /*4d60*/  MOV R2, 0xffff ;  /* 0x0000ffff00027802 */ /* 0x000fc60000000f00 */
[----:B------:R-:W-:Y:S04]  /*4d70*/  DEPBAR.LE SB1, 0x36 ;  /* 0x00009d800000791a */ /* 0x000fe80000000000 */
[----:B------:R-:W1:Y:S02]  /*4d80*/  UTCATOMSWS.FIND_AND_SET.ALIGN UP0, UR5, UR5 ;  /* 0x00000005000575e3 */ /* 0x000e640008000800 */
[----:B-1----:R-:W-:Y:S01]  /*4d90*/  MOV R3, UR5 ;  /* 0x0000000500037c02 */ /* 0x002fe20008000f00 */
[----:B------:R-:W-:Y:S06]  /*4da0*/  BRA.U UP0, `(.L_x_102) ;  /* 0x0000000100187547 */ /* 0x000fec000b800000 */
.L_x_103:
[----:B------:R-:W-:Y:S05]  /*4db0*/  NANOSLEEP 0x64 ;  /* 0x000000640000795d */ /* 0x000fea0003800000 */
[----:B------:R-:W-:-:S05]  /*4dc0*/  UMOV UR5, 0x10 ;  /* 0x0000001000057882 */ /* 0x000fca0000000000 */
[----:B------:R-:W-:Y:S04]  /*4dd0*/  DEPBAR.LE SB1, 0x36 ;  /* 0x00009d800000791a */ /* 0x000fe80000000000 */
[----:B------:R-:W1:Y:S02]  /*4de0*/  UTCATOMSWS.FIND_AND_SET.ALIGN UP0, UR5, UR5 ;  /* 0x00000005000575e3 */ /* 0x000e640008000800 */
[----:B-1----:R-:W-:Y:S01]  /*4df0*/  MOV R3, UR5 ;  /* 0x0000000500037c02 */ /* 0x002fe20008000f00 */
[----:B------:R-:W-:Y:S05]  /*4e00*/  BRA.U !UP0, `(.L_x_103) ;  /* 0xfffffffd08e87547 */ /* 0x000fea000b83ffff */
.L_x_102:
[-C--:B------:R-:W-:Y:S02]  /*4e10*/  SHF.L.U32 R2, R2, R3.reuse, RZ ;  /* 0x0000000302027219 */ /* 0x080fe400000006ff */
[----:B------:R-:W-:Y:S01]  /*4e20*/  SHF.L.U32 R0, R0, R3, RZ ;  /* 0x0000000300007219 */ /* 0x000fe200000006ff */
[----:B------:R-:W-:Y:S02]  /*4e30*/  IMAD.SHL.U32 R3, R3, 0x20, RZ ;  /* 0x0000002003037824 */ /* 0x000fe400078e00ff */
[----:B------:R1:W-:Y:S04]  /*4e40*/  ATOMS.OR RZ, [UR4+0x14], R2 ;  /* 0x00001402ffff798c */ /* 0x0003e8000b000004 */
[----:B------:R1:W-:Y:S04]  /*4e50*/  ATOMS.OR RZ, [UR4+0x18], R0 ;  /* 0x00001800ffff798c */ /* 0x0003e8000b000004 */
[----:B------:R1:W-:Y:S01]  /*4e60*/  STS [UR37+0x430], R3 ;  /* 0x00043003ff007988 */ /* 0x0003e20008000825 */
[----:B------:R-:W-:Y:S05]  /*4e70*/  BRA `(.L_x_101) ;  /* 0x0000000000107947 */ /* 0x000fea0003800000 */
.L_x_100:
[----:B------:R-:W-:Y:S02]  /*4e80*/  MOV R0, 0xffffffff ;  /* 0xffffffff00007802 */ /* 0x000fe40000000f00 */
[----:B------:R-:W-:-:S03]  /*4e90*/  MOV R2, 0x4ec0 ;  /* 0x00004ec000027802 */ /* 0x000fc60000000f00 */
[----:B------:R1:W-:Y:S04]  /*4ea0*/  STS [UR37+0x430], R0 ;  /* 0x00043000ff007988 */ /* 0x0003e80008000825 */
[----:B-1-3-5:R-:W-:Y:S05]  /*4eb0*/  CALL.REL.NOINC `($__internal_1_$__cuda_sm10x_tcgen05_guardrail_trap_phase_invalid_during_alloc) ;  /* 0x0000004c00d07944 */ /* 0x02afea0003c00000 */
.L_x_101:
[----:B------:R-:W-:Y:S05]  /*4ec0*/  WARPSYNC.ALL ;  /* 0x0000000000007948 */ /* 0x000fea0003800000 */
[----:B------:R-:W2:Y:S01]  /*4ed0*/  S2UR UR6, SR_CgaCtaId ;  /* 0x00000000000679c3 */ /* 0x000ea20000008800 */
[----:B------:R-:W-:Y:S01]  /*4ee0*/  UMOV UR4, 0x400 ;  /* 0x0000040000047882 */ /* 0x000fe20000000000 */
[----:B------:R-:W-:-:S06]  /*4ef0*/  NOP ;  /* 0x0000000000007918 */ /* 0x000fcc0000000000 */
[----:B------:R-:W-:Y:S06]  /*4f00*/  BAR.ARV 0x6, 0xa0 ;  /* 0x0182800000007b1d */ /* 0x000fec0000002000 */
[----:B------:R-:W4:Y:S01]  /*4f10*/  LDCU UR7, c[0x0][0x38c] ;  /* 0x00007180ff0777ac */ /* 0x000f220008000800 */
[----:B------:R-:W-:Y:S01]  /*4f20*/  IMAD.MOV.U32 R11, RZ, RZ, 0x1 ;  /* 0x00000001ff0b7424 */ /* 0x000fe200078e00ff */
[----:B------:R-:W-:Y:S01]  /*4f30*/  CS2R R8, SRZ ;  /* 0x0000000000087805 */ /* 0x000fe2000001ff00 */
[----:B------:R-:W-:Y:S01]  /*4f40*/  IMAD.MOV.U32 R10, RZ, RZ, RZ ;  /* 0x000000ffff0a7224 */ /* 0x000fe200078e00ff */
[----:B------:R-:W-:Y:S01]  /*4f50*/  UMOV UR16, URZ ;  /* 0x000000ff00107c82 */ /* 0x000fe20008000000 */
[----:B------:R-:W-:Y:S01]  /*4f60*/  UMOV UR15, URZ ;  /* 0x000000ff000f7c82 */ /* 0x000fe20008000000 */
[----:B------:R-:W-:Y:S01]  /*4f70*/  UMOV UR20, 0x0 ;  /* 0x0000000000147882 */ /* 0x000fe20000000000 */
[----:B------:R-:W-:Y:S01]  /*4f80*/  UMOV UR21, 0x4118410 ;  /* 0x0411841000157882 */ /* 0x000fe20000000000 */
[----:B--2---:R-:W-:Y:S01]  /*4f90*/  ULEA UR6, UR6, UR4, 0x18 ;  /* 0x0000000406067291 */ /* 0x004fe2000f8ec0ff */
[----:B------:R-:W2:Y:S03]  /*4fa0*/  LDCU UR4, c[0x0][0x38c] ;  /* 0x00007180ff0477ac */ /* 0x000ea60008000800 */
[----:B------:R-:W-:-:S02]  /*4fb0*/  UIADD3 UR18, UPT, UPT, UR6, 0x2800, URZ ;  /* 0x0000280006127890 */ /* 0x000fc4000fffe0ff */
[----:B----4-:R-:W-:-:S03]  /*4fc0*/  UIADD3 UR7, UPT, UPT, UR7, 0x1f, URZ ;  /* 0x0000001f07077890 */ /* 0x010fc6000fffe0ff */
[----:B-1----:R-:W1:Y:S01]  /*4fd0*/  LDS R0, [UR6+0x430] ;  /* 0x00043006ff007984 */ /* 0x002e620008000800 */
[----:B------:R-:W-:Y:S02]  /*4fe0*/  UIADD3 UR17, UPT, UPT, UR6, 0x1d800, URZ ;  /* 0x0001d80006117890 */ /* 0x000fe4000fffe0ff */
[----:B------:R-:W-:Y:S02]  /*4ff0*/  USHF.R.S32.HI UR5, URZ, 0x1f, UR7 ;  /* 0x0000001fff057899 */ /* 0x000fe40008011407 */
[----:B------:R-:W-:Y:S02]  /*5000*/  USHF.R.U32.HI UR18, URZ, 0x4, UR18 ;  /* 0x00000004ff127899 */ /* 0x000fe40008011612 */
[----:B------:R-:W-:Y:S02]  /*5010*/  ULEA.HI UR5, UR5, UR7, URZ, 0x5 ;  /* 0x0000000705057291 */ /* 0x000fe4000f8f28ff */
[----:B------:R-:W-:Y:S02]  /*5020*/  USHF.R.U32.HI UR17, URZ, 0x4, UR17 ;  /* 0x00000004ff117899 */ /* 0x000fe40008011611 */
[----:B------:R-:W-:-:S02]  /*5030*/  USHF.R.S32.HI UR5, URZ, 0x5, UR5 ;  /* 0x00000005ff057899 */ /* 0x000fc40008011405 */
[----:B------:R-:W-:Y:S02]  /*5040*/  ULOP3.LUT UR18, UR18, 0x3fff, URZ, 0xc0, !UPT ;  /* 0x00003fff12127892 */ /* 0x000fe4000f8ec0ff */
[----:B------:R-:W-:Y:S02]  /*5050*/  UISETP.LT.AND UP0, UPT, UR5, 0x1, UPT ;  /* 0x000000010500788c */ /* 0x000fe4000bf01270 */
[----:B------:R-:W-:Y:S02]  /*5060*/  ULOP3.LUT UR17, UR17, 0x3fff, URZ, 0xc0, !UPT ;  /* 0x00003fff11117892 */ /* 0x000fe4000f8ec0ff */
[----:B------:R-:W-:Y:S02]  /*5070*/  USEL UR10, UR5, 0x1, !UP0 ;  /* 0x00000001050a7887 */ /* 0x000fe4000c000000 */
[----:B--2---:R-:W-:Y:S02]  /*5080*/  UISETP.GE.AND UP3, UPT, UR4, 0x1, UPT ;  /* 0x000000010400788c */ /* 0x004fe4000bf66270 */
[----:B------:R-:W-:Y:S01]  /*5090*/  UIADD3 UR10, UPT, UPT, -UR10, URZ, URZ ;  /* 0x000000ff0a0a7290 */ /* 0x000fe2000fffe1ff */
[----:B-1----:R-:W-:-:S15]  /*50a0*/  R2UR UR19, R0 ;  /* 0x00000000001372ca */ /* 0x002fde00000e0000 */
.L_x_110:
[----:B------:R-:W-:Y:S02]  /*50b0*/  LEA R0, R10, UR6, 0x3 ;  /* 0x000000060a007c11 */ /* 0x000fe4000f8e18ff */
[----:B------:R-:W-:Y:S02]  /*50c0*/  SHF.L.U32 R5, R9, 0x1f, RZ ;  /* 0x0000001f09057819 */ /* 0x000fe400000006ff */
[----:B------:R-:W-:Y:S01]  /*50d0*/  PLOP3.LUT P0, PT, PT, PT, UP3, 0x80, 0x8 ;  /* 0x000000000008781c */ /* 0x000fe20003f0f038 */
[----:B------:R-:W-:Y:S01]  /*50e0*/  VIADD R3, R0, 0x390 ;  /* 0x0000039000037836 */ /* 0x000fe20000000000 */
[----:B-1----:R-:W1:Y:S02]  /*50f0*/  SYNCS.PHASECHK.TRANS64.TRYWAIT P1, [R0+URZ+0x380], R5 ;  /* 0x00038005000075a7 */ /* 0x002e6400080211ff */
[----:B-1--4-:R-:W-:Y:S09]  /*5100*/  @!P1 BRA `(.L_x_104) ;  /* 0x0000004800089947 */ /* 0x012ff20003800000 */
.L_x_261:
[----:B------:R-:W-:Y:S01]  /*5110*/  LEA R4, R10, UR6, 0x4 ;  /* 0x000000060a047c11 */ /* 0x000fe2000f8e20ff */
[----:B------:R-:W-:Y:S01]  /*5120*/  @UP3 ULEA UR4, UR15, UR6, 0x3 ;  /* 0x000000060f043291 */ /* 0x000fe2000f8e18ff */
[----:B------:R-:W-:Y:S01]  /*5130*/  PLOP3.LUT P2, PT, PT, PT, PT, 0x80, 0x8 ;  /* 0x000000000008781c */ /* 0x000fe20003f4f070 */
[----:B------:R-:W-:Y:S01]  /*5140*/  ULEA UR9, UR16, UR6, 0x3 ;  /* 0x0000000610097291 */ /* 0x000fe2000f8e18ff */
[----:B------:R-:W-:Y:S02]  /*5150*/  PRMT R3, RZ, 0x654, R3 ;  /* 0x00000654ff037816 */ /* 0x000fe40000000003 */
[----:B-1----:R-:W1:Y:S01]  /*5160*/  LDS.128 R4, [R4+0x410] ;  /* 0x0004100004047984 */ /* 0x002e620000000c00 */
[----:B------:R-:W-:Y:S02]  /*5170*/  @P0 SHF.L.U32 R2, R8, 0x1f, RZ ;  /* 0x0000001f08020819 */ /* 0x000fe400000006ff */
[----:B------:R-:W-:Y:S01]  /*5180*/  SHF.L.U32 R0, R11, 0x1f, RZ ;  /* 0x0000001f0b007819 */ /* 0x000fe200000006ff */
[----:B------:R-:W-:Y:S01]  /*5190*/  @!PT LDS RZ, [RZ] ;  /* 0x00000000fffff984 */ /* 0x000fe20000000800 */
[----:B------:R-:W-:Y:S01]  /*51a0*/  @!PT LDS RZ, [RZ] ;  /* 0x00000000fffff984 */ /* 0x000fe20000000800 */
[----:B------:R-:W-:Y:S01]  /*51b0*/  @!PT LDS RZ, [RZ] ;  /* 0x00000000fffff984 */ /* 0x000fe20000000800 */
[----:B------:R-:W-:Y:S01]  /*51c0*/  @!PT LDS RZ, [RZ] ;  /* 0x00000000fffff984 */ /* 0x000fe20000000800 */
[----:B------:R2:W-:Y:S06]  /*51d0*/  MEMBAR.ALL.CTA ;  /* 0x0000000000007992 */ /* 0x0005ec0000008000 */
[----:B--2---:R-:W2:Y:S02]  /*51e0*/  FENCE.VIEW.ASYNC.S ;  /* 0x00000000000073c6 */ /* 0x004ea40000000000 */
[----:B--2---:R2:W-:Y:S01]  /*51f0*/  SYNCS.ARRIVE.TRANS64.RED.A1T0 RZ, [R3+URZ], RZ ;  /* 0x000000ff03ff79a7 */ /* 0x0045e200081004ff */
[----:B------:R2:W4:Y:S01]  /*5200*/  @P0 SYNCS.PHASECHK.TRANS64.TRYWAIT P2, [UR4], R2 ;  /* 0x00000002ff0005a7 */ /* 0x0005220008041104 */
[----:B-1----:R-:W-:Y:S01]  /*5210*/  LOP3.LUT P1, RZ, R6, 0x1, RZ, 0xc0, !PT ;  /* 0x0000000106ff7812 */ /* 0x002fe2000782c0ff */
[----:B------:R-:W1:Y:S02]  /*5220*/  SYNCS.PHASECHK.TRANS64.TRYWAIT P0, [UR9+0x3c0], R0 ;  /* 0x0003c000ff0075a7 */ /* 0x000e640008001109 */
[----:B-12-4-:R-:W-:Y:S10]  /*5230*/  @!P0 BRA `(.L_x_105) ;  /* 0x0000004400d08947 */ /* 0x016ff40003800000 */
.L_x_263:
[----:B------:R-:W-:Y:S01]  /*5240*/  IADD3 R10, PT, PT, R10, 0x1, RZ ;  /* 0x000000010a0a7810 */ /* 0x000fe20007ffe0ff */
[----:B------:R-:W-:Y:S06]  /*5250*/  BRA.U !UP3, `(.L_x_106) ;  /* 0x000000010ba47547 */ /* 0x000fec000b800000 */
[----:B------:R-:W-:Y:S02]  /*5260*/  ULEA.HI UR8, UR16, UR16, URZ, 0x1 ;  /* 0x0000001010087291 */ /* 0x000fe4000f8f08ff */
[----:B------:R-:W-:Y:S02]  /*5270*/  UPLOP3.LUT UP4, UPT, UPT, UPT, UPT, 0x40, 0x4 ;  /* 0x000000000004789c */ /* 0x000fe40003f8e870 */
[----:B------:R-:W-:Y:S02]  /*5280*/  USHF.L.U32 UR4, UR8, 0x5, URZ ;  /* 0x0000000508047899 */ /* 0x000fe400080006ff */
[----:B------:R-:W-:Y:S02]  /*5290*/  ULOP3.LUT UR8, UR8, 0xffe, URZ, 0xc0, !UPT ;  /* 0x00000ffe08087892 */ /* 0x000fe4000f8ec0ff */
[----:B------:R-:W-:Y:S02]  /*52a0*/  ULOP3.LUT UR4, UR4, 0xffffffc0, URZ, 0xc0, !UPT ;  /* 0xffffffc004047892 */ /* 0x000fe4000f8ec0ff */
[----:B------:R-:W-:-:S02]  /*52b0*/  UIADD3 UR8, UPT, UPT, -UR8, UR16, URZ ;  /* 0x0000001008087290 */ /* 0x000fc4000fffe1ff */
[----:B------:R-:W-:Y:S01]  /*52c0*/  UIADD3 UR4, UPT, UPT, UR19, UR4, URZ ;  /* 0x0000000413047290 */ /* 0x000fe2000fffe0ff */
[----:B------:R-:W-:Y:S01]  /*52d0*/  UMOV UR14, UR10 ;  /* 0x0000000a000e7c82 */ /* 0x000fe20008000000 */
[----:B------:R-:W-:Y:S02]  /*52e0*/  UMOV UR13, UR5 ;  /* 0x00000005000d7c82 */ /* 0x000fe40008000000 */
[----:B------:R-:W-:Y:S01]  /*52f0*/  ULEA UR8, UR8, UR4, 0x14 ;  /* 0x0000000408087291 */ /* 0x000fe2000f8ea0ff */
[----:B------:R-:W-:-:S11]  /*5300*/  UMOV UR12, UR15 ;  /* 0x0000000f000c7c82 */ /* 0x000fd60008000000 */
.L_x_109:
[----:B------:R-:W-:Y:S02]  /*5310*/  UIADD3 UR14, UPT, UPT, UR14, 0x1, URZ ;  /* 0x000000010e0e7890 */ /* 0x000fe4000fffe0ff */
[----:B--2---:R-:W-:Y:S02]  /*5320*/  ULEA UR7, UR12, UR6, 0x3 ;  /* 0x000000060c077291 */ /* 0x004fe4000f8e18ff */
[----:B------:R-:W-:Y:S01]  /*5330*/  UISETP.NE.AND UP0, UPT, UR14, URZ, UPT ;  /* 0x000000ff0e00728c */ /* 0x000fe2000bf05270 */
[----:B----4-:R-:W-:Y:S10]  /*5340*/  @P2 BRA `(.L_x_107) ;  /* 0x00000000000c2947 */ /* 0x010ff40003800000 */
[----:B-1----:R-:W-:Y:S04]  /*5350*/  SHF.L.U32 R3, R8, 0x1f, RZ ;  /* 0x0000001f08037819 */ /* 0x002fe800000006ff */
[----:B------:R-:W1:Y:S02]  /*5360*/  SYNCS.PHASECHK.TRANS64.TRYWAIT P0, [UR7], R3 ;  /* 0x00000003ff0075a7 */ /* 0x000e640008001107 */
[----:B-1----:R-:W-:Y:S05]  /*5370*/  @!P0 BRA `(.L_x_108) ;  /* 0x0000004400988947 */ /* 0x002fea0003800000 */
.L_x_107:
[----:B------:R-:W-:Y:S01]  /*5380*/  UISETP.NE.AND UP1, UPT, UR13, 0x1, UPT ;  /* 0x000000010d00788c */ /* 0x000fe2000bf25270 */
[----:B------:R-:W-:Y:S01]  /*5390*/  PLOP3.LUT P2, PT, PT, PT, PT, 0x80, 0x8 ;  /* 0x000000000008781c */ /* 0x000fe20003f4f070 */
[----:B------:R-:W-:Y:S02]  /*53a0*/  UIADD3 UR15, UPT, UPT, UR12, 0x1, URZ ;  /* 0x000000010c0f7890 */ /* 0x000fe4000fffe0ff */
[----:B------:R-:W-:Y:S02]  /*53b0*/  UIADD3 UR7, UPT, UPT, UR7, 0x1b0, URZ ;  /* 0x000001b007077890 */ /* 0x000fe4000fffe0ff */
[----:B------:R-:W-:Y:S01]  /*53c0*/  UISETP.NE.AND UP2, UPT, UR15, 0x36, UPT ;  /* 0x000000360f00788c */ /* 0x000fe2000bf45270 */
[----:B------:R-:W-:Y:S01]  /*53d0*/  PLOP3.LUT P0, PT, PT, PT, UP1, 0x80, 0x8 ;  /* 0x000000000008781c */ /* 0x000fe20003f0f018 */
[----:B------:R-:W-:Y:S02]  /*53e0*/  UIADD3 UR13, UPT, UPT, UR13, -0x1, URZ ;  /* 0xffffffff0d0d7890 */ /* 0x000fe4000fffe0ff */
[----:B------:R-:W-:Y:S02]  /*53f0*/  USEL UR11, URZ, 0x1, UP2 ;  /* 0x00000001ff0b7887 */ /* 0x000fe40009000000 */
[----:B------:R-:W-:Y:S01]  /*5400*/  USEL UR15, UR15, URZ, UP2 ;  /* 0x000000ff0f0f7287 */ /* 0x000fe20009000000 */
[----:B------:R-:W-:Y:S01]  /*5410*/  UMOV UR23, 0x80004020 ;  /* 0x8000402000177882 */ /* 0x000fe20000000000 */
[----:B------:R-:W-:Y:S02]  /*5420*/  UMOV UR25, 0x80004020 ;  /* 0x8000402000197882 */ /* 0x000fe40000000000 */
[----:B------:R-:W-:Y:S01]  /*5430*/  @UP1 ULEA UR4, UR15, UR6, 0x3 ;  /* 0x000000060f041291 */ /* 0x000fe2000f8e18ff */
[----:B------:R-:W-:Y:S04]  /*5440*/  LOP3.LUT R8, R8, UR11, RZ, 0x3c, !PT ;  /* 0x0000000b08087c12 */ /* 0x000fe8000f8e3cff */
[----:B-1----:R-:W-:Y:S04]  /*5450*/  @P0 SHF.L.U32 R0, R8, 0x1f, RZ ;  /* 0x0000001f08000819 */ /* 0x002fe800000006ff */
[----:B------:R2:W4:Y:S01]  /*5460*/  @P0 SYNCS.PHASECHK.TRANS64.TRYWAIT P2, [UR4], R0 ;  /* 0x00000000ff0005a7 */ /* 0x0005220008041104 */
[----:B------:R-:W-:Y:S03]  /*5470*/  USHF.L.U32 UR4, UR12, 0x7, URZ ;  /* 0x000000070c047899 */ /* 0x000fe600080006ff */
[----:B------:R-:W-:Y:S01]  /*5480*/  UMOV UR12, UR15 ;  /* 0x0000000f000c7c82 */ /* 0x000fe20008000000 */
[----:B------:R-:W-:Y:S02]  /*5490*/  UIADD3 UR22, UPT, UPT, UR18, UR4, URZ ;  /* 0x0000000412167290 */ /* 0x000fe4000fffe0ff */
[----:B------:R-:W-:Y:S09]  /*54a0*/  UIADD3 UR24, UPT, UPT, UR17, UR4, URZ ;  /* 0x0000000411187290 */ /* 0x000ff2000fffe0ff */
[----:B------:R2:W-:Y:S01]  /*54b0*/  UTCQMMA gdesc[UR22], gdesc[UR24], tmem[UR8], tmem[UR20], idesc[UR21], UP4 ;  /* 0x00ff1418160075ea */ /* 0x0005e2000a000308 */
[----:B------:R-:W-:Y:S01]  /*54c0*/  UPLOP3.LUT UP4, UPT, UPT, UPT, UPT, 0x80, 0x8 ;  /* 0x000000000008789c */ /* 0x000fe20003f8f070 */
[----:B------:R2:W-:Y:S01]  /*54d0*/  UTCBAR [UR7], URZ ;  /* 0x000000ff070073e9 */ /* 0x0005e200080000ff */
[----:B------:R-:W-:Y:S09]  /*54e0*/  BRA.U UP0, `(.L_x_109) ;  /* 0xfffffffd00887547 */ /* 0x000ff2000b83ffff */
.L_x_106:
[----:B------:R-:W-:Y:S01]  /*54f0*/  UIADD3 UR16, UPT, UPT, UR16, 0x1, URZ ;  /* 0x0000000110107890 */ /* 0x000fe2000fffe0ff */
[C---:B------:R-:W-:Y:S01]  /*5500*/  ISETP.NE.AND P0, PT, R10.reuse, 0x2, PT ;  /* 0x000000020a00780c */ /* 0x040fe20003f05270 */
[----:B------:R-:W-:Y:S02]  /*5510*/  UIADD3 UR9, UPT, UPT, UR9, 0x3a0, URZ ;  /* 0x000003a009097890 */ /* 0x000fe4000fffe0ff */
[----:B------:R-:W-:Y:S01]  /*5520*/  UISETP.NE.AND UP0, UPT, UR16, 0x4, UPT ;  /* 0x000000041000788c */ /* 0x000fe2000bf05270 */
[----:B-12---:R-:W-:Y:S02]  /*5530*/  SEL R0, RZ, 0x1, P0 ;  /* 0x00000001ff007807 */ /* 0x006fe40000000000 */
[----:B------:R-:W-:Y:S01]  /*5540*/  SEL R10, R10, RZ, P0 ;  /* 0x000000ff0a0a7207 */ /* 0x000fe20000000000 */
[----:B------:R-:W-:Y:S01]  /*5550*/  USEL UR4, URZ, 0x1, UP0 ;  /* 0x00000001ff047887 */ /* 0x000fe20008000000 */
[----:B------:R-:W-:Y:S01]  /*5560*/  LOP3.LUT R9, R9, R0, RZ, 0x3c, !PT ;  /* 0x0000000009097212 */ /* 0x000fe200078e3cff */
[----:B------:R-:W-:Y:S01]  /*5570*/  USEL UR16, UR16, URZ, UP0 ;  /* 0x000000ff10107287 */ /* 0x000fe20008000000 */
[----:B------:R1:W-:Y:S03]  /*5580*/  UTCBAR [UR9], URZ ;  /* 0x000000ff090073e9 */ /* 0x0003e600080000ff */
[----:B------:R-:W-:Y:S01]  /*5590*/  LOP3.LUT R11, R11, UR4, RZ, 0x3c, !PT ;  /* 0x000000040b0b7c12 */ /* 0x000fe2000f8e3cff */
[----:B------:R-:W-:Y:S07]  /*55a0*/  @P1 BRA `(.L_x_110) ;  /* 0xfffffff800c01947 */ /* 0x000fee000383ffff */
[----:B------:R-:W2:Y:S01]  /*55b0*/  S2UR UR4, SR_CgaCtaId ;  /* 0x00000000000479c3 */ /* 0x000ea20000008800 */
[----:B------:R-:W-:Y:S01]  /*55c0*/  ELECT P0, URZ, PT ;  /* 0x0000000000ff782f */ /* 0x000fe20003800000 */
[----:B------:R-:W-:Y:S01]  /*55d0*/  IMAD.MOV.U32 R0, RZ, RZ, 0x1 ;  /* 0x00000001ff007424 */ /* 0x000fe200078e00ff */
[----:B------:R-:W-:Y:S01]  /*55e0*/  UIADD3 UR6, UPT, UPT, UR6, 0x3c0, URZ ;  /* 0x000003c006067890 */ /* 0x000fe2000fffe0ff */
[----:B------:R-:W-:Y:S01]  /*55f0*/  SHF.L.U32 R3, R11, 0x1f, RZ ;  /* 0x0000001f0b037819 */ /* 0x000fe200000006ff */
[----:B------:R-:W-:-:S03]  /*5600*/  UMOV UR5, 0x40 ;  /* 0x0000004000057882 */ /* 0x000fc60000000000 */
[----:B------:R-:W-:Y:S01]  /*5610*/  UVIRTCOUNT.DEALLOC.SMPOOL 0x80 ;  /* 0x000000800000784c */ /* 0x000fe20000000000 */
[----:B--2---:R-:W-:Y:S02]  /*5620*/  ULEA UR4, UR4, UR5, 0x18 ;  /* 0x0000000504047291 */ /* 0x004fe4000f8ec0ff */
[----:B------:R-:W-:-:S07]  /*5630*/  ULEA UR5, UR16, UR6, 0x3 ;  /* 0x0000000610057291 */ /* 0x000fce000f8e18ff */
[----:B------:R2:W-:Y:S02]  /*5640*/  @P0 STS.U8 [UR4+0x1c], R0 ;  /* 0x00001c00ff000988 */ /* 0x0005e40008000004 */
[----:B------:R-:W3:Y:S02]  /*5650*/  SYNCS.PHASECHK.TRANS64.TRYWAIT P0, [UR5], R3 ;  /* 0x00000003ff0075a7 */ /* 0x000ee40008001105 */
[----:B--23--:R-:W-:Y:S05]  /*5660*/  @!P0 BRA `(.L_x_111) ;  /* 0x0000004000f48947 */ /* 0x00cfea0003800000 */
.L_x_266:
[----:B------:R-:W-:-:S04]  /*5670*/  UIADD3 UR7, UPT, UPT, UR16, 0x1, URZ ;  /* 0x0000000110077890 */ /* 0x000fc8000fffe0ff */
[----:B------:R-:W-:-:S04]  /*5680*/  UISETP.NE.AND UP0, UPT, UR7, 0x4, UPT ;  /* 0x000000040700788c */ /* 0x000fc8000bf05270 */
[----:B------:R-:W-:Y:S02]  /*5690*/  USEL UR8, URZ, 0x1, UP0 ;  /* 0x00000001ff087887 */ /* 0x000fe40008000000 */
[----:B------:R-:W-:-:S04]  /*56a0*/  USEL UR7, UR7, URZ, UP0 ;  /* 0x000000ff07077287 */ /* 0x000fc80008000000 */
[----:B------:R-:W-:Y:S01]  /*56b0*/  ULEA UR5, UR7, UR6, 0x3 ;  /* 0x0000000607057291 */ /* 0x000fe2000f8e18ff */
[----:B------:R-:W-:-:S04]  /*56c0*/  LOP3.LUT R2, R11, UR8, RZ, 0x3c, !PT ;  /* 0x000000080b027c12 */ /* 0x000fc8000f8e3cff */
[----:B--2---:R-:W-:-:S04]  /*56d0*/  SHF.L.U32 R3, R2, 0x1f, RZ ;  /* 0x0000001f02037819 */ /* 0x004fc800000006ff */
[----:B------:R-:W2:Y:S02]  /*56e0*/  SYNCS.PHASECHK.TRANS64.TRYWAIT P0, [UR5], R3 ;  /* 0x00000003ff0075a7 */ /* 0x000ea40008001105 */
[----:B--2---:R-:W-:Y:S05]  /*56f0*/  @!P0 BRA `(.L_x_112) ;  /* 0x0000004000e88947 */ /* 0x004fea0003800000 */
.L_x_268:
        /* <DEDUP_REMOVED lines=9> */
.L_x_270:
[----:B------:R-:W-:-:S04]  /*5790*/  UIADD3 UR7, UPT, UPT, UR7, 0x1, URZ ;  /* 0x0000000107077890 */ /* 0x000fc8000fffe0ff */
[----:B------:R-:W-:-:S04]  /*57a0*/  UISETP.NE.AND UP0, UPT, UR7, 0x4, UPT ;  /* 0x000000040700788c */ /* 0x000fc8000bf05270 */
[----:B------:R-:W-:Y:S02]  /*57b0*/  USEL UR5, URZ, 0x1, UP0 ;  /* 0x00000001ff057887 */ /* 0x000fe40008000000 */
[----:B------:R-:W-:-:S04]  /*57c0*/  USEL UR7, UR7, URZ, UP0 ;  /* 0x000000ff07077287 */ /* 0x000fc80008000000 */
[----:B------:R-:W-:Y:S01]  /*57d0*/  ULEA UR7, UR7, UR6, 0x3 ;  /* 0x0000000607077291 */ /* 0x000fe2000f8e18ff */
[----:B--2---:R-:W-:-:S04]  /*57e0*/  LOP3.LUT R3, R2, UR5, RZ, 0x3c, !PT ;  /* 0x0000000502037c12 */ /* 0x004fc8000f8e3cff */
[----:B------:R-:W-:-:S04]  /*57f0*/  SHF.L.U32 R3, R3, 0x1f, RZ ;  /* 0x0000001f03037819 */ /* 0x000fc800000006ff */
[----:B------:R-:W2:Y:S02]  /*5800*/  SYNCS.PHASECHK.TRANS64.TRYWAIT P0, [UR7], R3 ;  /* 0x00000003ff0075a7 */ /* 0x000ea40008001107 */
[----:B--2---:R-:W-:Y:S05]  /*5810*/  @!P0 BRA `(.L_x_114) ;  /* 0x0000004000d08947 */ /* 0x004fea0003800000 */
.L_x_272:
[----:B------:R-:W-:Y:S01]  /*5820*/  NOP ;  /* 0x0000000000007918 */ /* 0x000fe20000000000 */
[----:B--2---:R-:W2:Y:S01]  /*5830*/  LDS R0, [UR4+0x14] ;  /* 0x00001404ff007984 */ /* 0x004ea20008000800 */
[----:B------:R-:W-:Y:S01]  /*5840*/  ULOP3.LUT UR6, UR19, 0xffff, URZ, 0xc0, !UPT ;  /* 0x0000ffff13067892 */ /* 0x000fe2000f8ec0ff */
[----:B------:R-:W-:Y:S01]  /*5850*/  UMOV UR8, 0xffff ;  /* 0x0000ffff00087882 */ /* 0x000fe20000000000 */
[----:B------:R-:W-:Y:S02]  /*5860*/  UMOV UR5, 0x1 ;  /* 0x0000000100057882 */ /* 0x000fe40000000000 */
[----:B------:R-:W-:-:S04]  /*5870*/  USHF.R.U32.HI UR6, URZ, 0x5, UR6 ;  /* 0x00000005ff067899 */ /* 0x000fc80008011606 */
[----:B------:R-:W-:Y:S02]  /*5880*/  USHF.L.U32 UR8, UR8, UR6, URZ ;  /* 0x0000000608087299 */ /* 0x000fe400080006ff */
[----:B------:R-:W-:-:S04]  /*5890*/  USHF.L.U32 UR5, UR5, UR6, URZ ;  /* 0x0000000605057299 */ /* 0x000fc800080006ff */
[----:B--2---:R-:W-:-:S04]  /*58a0*/  LOP3.LUT R0, R0, UR8, RZ, 0xc0, !PT ;  /* 0x0000000800007c12 */ /* 0x004fc8000f8ec0ff */
[----:B------:R-:W-:-:S13]  /*58b0*/  ISETP.NE.AND P0, PT, R0, UR8, PT ;  /* 0x0000000800007c0c */ /* 0x000fda000bf05270 */
[----:B------:R-:W-:Y:S05]  /*58c0*/  @P0 BRA `(.L_x_115) ;  /* 0x0000000000580947 */ /* 0x000fea0003800000 */
[----:B------:R-:W2:Y:S02]  /*58d0*/  LDS R0, [UR4+0x18] ;  /* 0x00001804ff007984 */ /* 0x000ea40008000800 */
[----:B--2---:R-:W-:-:S04]  /*58e0*/  LOP3.LUT R0, R0, UR5, RZ, 0xc0, !PT ;  /* 0x0000000500007c12 */ /* 0x004fc8000f8ec0ff */
[----:B------:R-:W-:-:S13]  /*58f0*/  ISETP.NE.AND P0, PT, R0, UR5, PT ;  /* 0x0000000500007c0c */ /* 0x000fda000bf05270 */
[----:B------:R-:W-:Y:S05]  /*5900*/  @P0 BRA `(.L_x_116) ;  /* 0x00000000003c0947 */ /* 0x000fea0003800000 */
[----:B------:R-:W2:Y:S01]  /*5910*/  S2R R2, SR_LANEID ;  /* 0x0000000000027919 */ /* 0x000ea20000000000 */
[----:B------:R-:W-:Y:S01]  /*5920*/  ULOP3.LUT UR8, URZ, UR8, URZ, 0x33, !UPT ;  /* 0x00000008ff087292 */ /* 0x000fe2000f8e33ff */
[----:B------:R-:W-:Y:S01]  /*5930*/  LOP3.LUT R4, RZ, UR5, RZ, 0x33, !PT ;  /* 0x00000005ff047c12 */ /* 0x000fe2000f8e33ff */
[----:B------:R-:W-:Y:S02]  /*5940*/  VOTEU.ANY UR7, UPT, PT ;  /* 0x0000000000077886 */ /* 0x000fe400038e0100 */
[----:B------:R-:W-:Y:S01]  /*5950*/  UFLO.U32 UR7, UR7 ;  /* 0x00000007000772bd */ /* 0x000fe200080e0000 */
[----:B------:R-:W3:Y:S01]  /*5960*/  REDUX UR5, R4 ;  /* 0x00000000040573c4 */ /* 0x000ee20000000000 */
[----:B------:R-:W-:-:S06]  /*5970*/  IMAD.U32 R0, RZ, RZ, UR8 ;  /* 0x00000008ff007e24 */ /* 0x000fcc000f8e00ff */
[----:B------:R1:W-:Y:S01]  /*5980*/  UTCATOMSWS.AND URZ, UR8 ;  /* 0x0000000800ff79e3 */ /* 0x0003e20008000000 */
[----:B------:R-:W4:Y:S01]  /*5990*/  REDUX UR6, R0 ;  /* 0x00000000000673c4 */ /* 0x000f220000000000 */
[----:B--2---:R-:W-:Y:S01]  /*59a0*/  ISETP.EQ.U32.AND P0, PT, R2, UR7, PT ;  /* 0x0000000702007c0c */ /* 0x004fe2000bf02070 */
[----:B---3--:R-:W-:Y:S01]  /*59b0*/  IMAD.U32 R2, RZ, RZ, UR5 ;  /* 0x00000005ff027e24 */ /* 0x008fe2000f8e00ff */
[----:B----4-:R-:W-:-:S11]  /*59c0*/  MOV R3, UR6 ;  /* 0x0000000600037c02 */ /* 0x010fd60008000f00 */
[----:B------:R1:W-:Y:S04]  /*59d0*/  @P0 ATOMS.AND RZ, [UR4+0x14], R3 ;  /* 0x00001403ffff098c */ /* 0x0003e8000a800004 */
[----:B------:R1:W-:Y:S01]  /*59e0*/  @P0 ATOMS.AND RZ, [UR4+0x18], R2 ;  /* 0x00001802ffff098c */ /* 0x0003e2000a800004 */
[----:B------:R-:W-:Y:S05]  /*59f0*/  BRA `(.L_x_117) ;  /* 0x0000000000147947 */ /* 0x000fea0003800000 */
.L_x_116:
[----:B------:R-:W-:Y:S02]  /*5a00*/  MOV R2, 0x5a20 ;  /* 0x00005a2000027802 */ /* 0x000fe40000000f00 */
[----:B-1--45:R-:W-:Y:S05]  /*5a10*/  CALL.REL.NOINC `($__internal_0_$__cuda_sm10x_tcgen05_guardrail_trap_col_being_dealloced_not_returned_by_alloc) ;  /* 0x0000004000ec7944 */ /* 0x032fea0003c00000 */
[----:B------:R-:W-:Y:S05]  /*5a20*/  BRA `(.L_x_117) ;  /* 0x0000000000087947 */ /* 0x000fea0003800000 */
.L_x_115:
[----:B------:R-:W-:Y:S02]  /*5a30*/  MOV R2, 0x5a50 ;  /* 0x00005a5000027802 */ /* 0x000fe40000000f00 */
[----:B-1--45:R-:W-:Y:S05]  /*5a40*/  CALL.REL.NOINC `($__internal_2_$__cuda_sm10x_tcgen05_guardrail_trap_unallocated_columns_being_dealloced) ;  /* 0x0000004000f87944 */ /* 0x032fea0003c00000 */
.L_x_117:
[----:B------:R-:W-:Y:S01]  /*5a50*/  NOP ;  /* 0x0000000000007918 */ /* 0x000fe20000000000 */
[----:B-1----:R-:W-:Y:S05]  /*5a60*/  EXIT ;  /* 0x000000000000794d */ /* 0x002fea0003800000 */
.L_x_99:
[----:B------:R-:W-:-:S09]  /*5a70*/  UISETP.NE.OR UP2, UPT, UR8, 0x3, !UP2 ;  /* 0x000000030800788c */ /* 0x000fd2000d745670 */
[----:B------:R-:W-:Y:S05]  /*5a80*/  BRA.U UP2, `(.L_x_118) ;  /* 0x0000000902c87547 */ /* 0x000fea000b800000 */
[----:B------:R-:W1:Y:S01]  /*5a90*/  LDCU.64 UR6, c[0x0][0x888] ;  /* 0x00011100ff0677ac */ /* 0x000e620008000a00 */
[----:B------:R-:W2:Y:S01]  /*5aa0*/  LDC R0, c[0x0][0xb30] ;  /* 0x0002cc00ff007b82 */ /* 0x000ea20000000800 */
[----:B------:R-:W-:Y:S01]  /*5ab0*/  IMAD.MOV.U32 R30, RZ, RZ, 0x1 ;  /* 0x00000001ff1e7424 */ /* 0x000fe200078e00ff */
[----:B------:R-:W-:Y:S01]  /*5ac0*/  CS2R R28, SRZ ;  /* 0x00000000001c7805 */ /* 0x000fe2000001ff00 */
[----:B------:R-:W4:Y:S01]  /*5ad0*/  LDCU.64 UR4, c[0x0][0x890] ;  /* 0x00011200ff0477ac */ /* 0x000f220008000a00 */
[----:B------:R-:W-:Y:S01]  /*5ae0*/  IMAD.MOV.U32 R25, RZ, RZ, 0x1000 ;  /* 0x00001000ff197424 */ /* 0x000fe200078e00ff */
[----:B------:R-:W-:-:S03]  /*5af0*/  UMOV UR8, 0x400 ;  /* 0x0000040000087882 */ /* 0x000fc60000000000 */
[----:B------:R-:W3:Y:S01]  /*5b00*/  LDC R19, c[0x0][0x370] ;  /* 0x0000dc00ff137b82 */ /* 0x000ee20000000800 */
[----:B------:R-:W-:-:S07]  /*5b10*/  UPLOP3.LUT UP1, UPT, UPT, UPT, UPT, 0x40, 0x4 ;  /* 0x000000000004789c */ /* 0x000fce0003f2e870 */
[----:B------:R-:W3:Y:S01]  /*5b20*/  LDC R2, c[0x0][0xb0c] ;  /* 0x0002c300ff027b82 */ /* 0x000ee20000000800 */
[----:B-1----:R-:W-:Y:S02]  /*5b30*/  UISETP.NE.U32.AND UP2, UPT, UR6, URZ, UPT ;  /* 0x000000ff0600728c */ /* 0x002fe4000bf45070 */
[----:B------:R-:W-:Y:S02]  /*5b40*/  ULEA UR6, UR37, UR8, 0x18 ;  /* 0x0000000825067291 */ /* 0x000fe4000f8ec0ff */
[----:B------:R-:W-:Y:S02]  /*5b50*/  UISETP.NE.AND.EX UP2, UPT, UR7, URZ, UPT, UP2 ;  /* 0x000000ff0700728c */ /* 0x000fe4000bf45320 */
[----:B------:R-:W-:Y:S01]  /*5b60*/  UIADD3 UR7, UPT, UPT, UR6, 0x360, URZ ;  /* 0x0000036006077890 */ /* 0x000fe2000fffe0ff */
[----:B------:R-:W1:Y:S01]  /*5b70*/  LDC R18, c[0x0][0xb20] ;  /* 0x0002c800ff127b82 */ /* 0x000e620000000800 */
[----:B----4-:R-:W-:Y:S01]  /*5b80*/  UISETP.NE.U32.AND UP3, UPT, UR4, URZ, UPT ;  /* 0x000000ff0400728c */ /* 0x010fe2000bf65070 */
[----:B--2---:R-:W-:Y:S01]  /*5b90*/  ISETP.NE.AND P1, PT, R0, 0x1, PT ;  /* 0x000000010000780c */ /* 0x004fe20003f25270 */
[----:B------:R-:W-:-:S02]  /*5ba0*/  UPRMT UR37, UR37, 0x654, UR7 ;  /* 0x0000065425257896 */ /* 0x000fc40008000007 */
[----:B------:R-:W-:-:S03]  /*5bb0*/  UISETP.NE.AND.EX UP3, UPT, UR5, URZ, UPT, UP3 ;  /* 0x000000ff0500728c */ /* 0x000fc6000bf65330 */
[----:B------:R-:W2:Y:S08]  /*5bc0*/  LDC.64 R32, c[0x0][0x348] ;  /* 0x0000d200ff207b82 */ /* 0x000eb00000000a00 */
[----:B------:R-:W4:Y:S08]  /*5bd0*/  LDC.64 R16, c[0x0][0xb10] ;  /* 0x0002c400ff107b82 */ /* 0x000f300000000a00 */
[----:B------:R-:W1:Y:S08]  /*5be0*/  LDC.64 R6, c[0x0][0xb18] ;  /* 0x0002c600ff067b82 */ /* 0x000e700000000a00 */
[----:B------:R-:W1:Y:S08]  /*5bf0*/  LDC.64 R4, c[0x0][0xb28] ;  /* 0x0002ca00ff047b82 */ /* 0x000e700000000a00 */
[----:B---3--:R-:W1:Y:S02]  /*5c00*/  LDC R24, c[0x0][0x374] ;  /* 0x0000dd00ff187b82 */ /* 0x008e640000000800 */
.L_x_126:
[C---:B------:R-:W-:Y:S02]  /*5c10*/  LEA R0, R29.reuse, UR6, 0x3 ;  /* 0x000000061d007c11 */ /* 0x040fe4000f8e18ff */
[----:B------:R-:W-:Y:S02]  /*5c20*/  SHF.L.U32 R3, R28, 0x1f, RZ ;  /* 0x0000001f1c037819 */ /* 0x000fe400000006ff */
[----:B------:R-:W-:Y:S02]  /*5c30*/  LEA R20, R29, UR6, 0x4 ;  /* 0x000000061d147c11 */ /* 0x000fe4000f8e20ff */
[----:B---3--:R-:W3:Y:S02]  /*5c40*/  SYNCS.PHASECHK.TRANS64.TRYWAIT P0, [R0+URZ+0x380], R3 ;  /* 0x00038003000075a7 */ /* 0x008ee400080011ff */
[----:B---3--:R-:W-:Y:S05]  /*5c50*/  @!P0 BRA `(.L_x_119) ;  /* 0x0000003c00d88947 */ /* 0x008fea0003800000 */
.L_x_273:
[----:B------:R-:W-:Y:S01]  /*5c60*/  ISETP.GE.AND P0, PT, R40, 0x1, PT ;  /* 0x000000012800780c */ /* 0x000fe20003f06270 */
[----:B------:R-:W1:Y:S01]  /*5c70*/  LDS.128 R20, [R20+0x410] ;  /* 0x0004100014147984 */ /* 0x000e620000000c00 */
[----:B------:R-:W-:Y:S01]  /*5c80*/  ISETP.NE.U32.AND P4, PT, RZ, UR4, PT ;  /* 0x00000004ff007c0c */ /* 0x000fe2000bf85070 */
[----:B---3--:R-:W-:Y:S01]  /*5c90*/  VIADD R0, R0, 0x390 ;  /* 0x0000039000007836 */ /* 0x008fe20000000000 */
[----:B------:R-:W-:Y:S02]  /*5ca0*/  SHF.L.U32 R26, R30, 0x1f, RZ ;  /* 0x0000001f1e1a7819 */ /* 0x000fe400000006ff */
[----:B------:R-:W-:Y:S02]  /*5cb0*/  ISETP.NE.AND.EX P4, PT, RZ, UR5, PT, P4 ;  /* 0x00000005ff007c0c */ /* 0x000fe4000bf85340 */
[----:B------:R-:W-:Y:S01]  /*5cc0*/  PRMT R0, RZ, 0x654, R0 ;  /* 0x00000654ff007816 */ /* 0x000fe20000000000 */
[----:B------:R-:W-:Y:S01]  /*5cd0*/  @!PT LDS RZ, [RZ] ;  /* 0x00000000fffff984 */ /* 0x000fe20000000800 */
[----:B------:R-:W-:Y:S01]  /*5ce0*/  @!PT LDS RZ, [RZ] ;  /* 0x00000000fffff984 */ /* 0x000fe20000000800 */
[----:B------:R-:W-:Y:S01]  /*5cf0*/  @!PT LDS RZ, [RZ] ;  /* 0x00000000fffff984 */ /* 0x000fe20000000800 */
[----:B------:R-:W-:Y:S01]  /*5d00*/  @!PT LDS RZ, [RZ] ;  /* 0x00000000fffff984 */ /* 0x000fe20000000800 */
[----:B------:R3:W-:Y:S06]  /*5d10*/  MEMBAR.ALL.CTA ;  /* 0x0000000000007992 */ /* 0x0007ec0000008000 */
[----:B---3--:R-:W3:Y:S02]  /*5d20*/  FENCE.VIEW.ASYNC.S ;  /* 0x00000000000073c6 */ /* 0x008ee40000000000 */
[----:B---3--:R3:W-:Y:S01]  /*5d30*/  SYNCS.ARRIVE.TRANS64.RED.A1T0 RZ, [R0+URZ], RZ ;  /* 0x000000ff00ff79a7 */ /* 0x0087e200081004ff */
[----:B-1----:R-:W-:Y:S11]  /*5d40*/  LOP3.LUT P3, RZ, R22, 0x1, RZ, 0xc0, !PT ;  /* 0x0000000116ff7812 */ /* 0x002ff6000786c0ff */
[----:B------:R-:W-:Y:S02]  /*5d50*/  @!UPT UIADD3 URZ, UPT, UPT, URZ, URZ, URZ ;  /* 0x000000fffffff290 */ /* 0x000fe4000fffe0ff */
[----:B------:R-:W-:Y:S02]  /*5d60*/  @P3 MOV R13, R20 ;  /* 0x00000014000d3202 */ /* 0x000fe40000000f00 */
[----:B------:R-:W-:Y:S01]  /*5d70*/  @P3 LOP3.LUT R8, R21, 0xffff, RZ, 0xc0, !PT ;  /* 0x0000ffff15083812 */ /* 0x000fe200078ec0ff */
[----:B---3--:R-:W-:Y:S06]  /*5d80*/  @!P0 BRA `(.L_x_120) ;  /* 0x0000000000a48947 */ /* 0x008fec0003800000 */
[----:B------:R-:W-:Y:S01]  /*5d90*/  IMAD.HI.U32 R31, R24, R7, RZ ;  /* 0x00000007181f7227 */ /* 0x000fe200078e00ff */
[----:B------:R-:W-:Y:S02]  /*5da0*/  ISETP.NE.AND P0, PT, R6, 0x1, PT ;  /* 0x000000010600780c */ /* 0x000fe40003f05270 */
[----:B------:R-:W-:Y:S01]  /*5db0*/  ISETP.NE.AND P2, PT, R40, 0x1, PT ;  /* 0x000000012800780c */ /* 0x000fe20003f45270 */
[----:B----4-:R-:W-:Y:S01]  /*5dc0*/  IMAD.HI.U32 R34, R19, R16, RZ ;  /* 0x0000001013227227 */ /* 0x010fe200078e00ff */
[----:B------:R-:W-:Y:S02]  /*5dd0*/  SHF.R.U32.HI R31, RZ, R18, R31 ;  /* 0x00000012ff1f7219 */ /* 0x000fe4000001161f */
[----:B------:R-:W-:Y:S01]  /*5de0*/  ISETP.NE.AND P5, PT, R2, 0x1, PT ;  /* 0x000000010200780c */ /* 0x000fe20003fa5270 */
[----:B------:R-:W-:Y:S01]  /*5df0*/  IMAD.HI.U32 R36, R13, R16, RZ ;  /* 0x000000100d247227 */ /* 0x000fe200078e00ff */
[----:B------:R-:W-:Y:S02]  /*5e00*/  SHF.R.U32.HI R34, RZ, R17, R34 ;  /* 0x00000011ff227219 */ /* 0x000fe40000011622 */
[----:B------:R-:W-:Y:S01]  /*5e10*/  SEL R3, R24, R31, !P0 ;  /* 0x0000001f18037207 */ /* 0x000fe20004000000 */
[C---:B------:R-:W-:Y:S01]  /*5e20*/  IMAD.HI.U32 R31, R8.reuse, R7, RZ ;  /* 0x00000007081f7227 */ /* 0x040fe200078e00ff */
[----:B------:R-:W-:Y:S02]  /*5e30*/  SEL R11, R19, R34, !P5 ;  /* 0x00000022130b7207 */ /* 0x000fe40006800000 */
[----:B------:R-:W-:Y:S01]  /*5e40*/  SHF.R.U32.HI R36, RZ, R17, R36 ;  /* 0x00000011ff247219 */ /* 0x000fe20000011624 */
[----:B------:R-:W-:Y:S01]  /*5e50*/  IMAD.HI.U32 R38, R3, R4, RZ ;  /* 0x0000000403267227 */ /* 0x000fe200078e00ff */
[----:B------:R-:W-:Y:S03]  /*5e60*/  SHF.R.U32.HI R31, RZ, R18, R31 ;  /* 0x00000012ff1f7219 */ /* 0x000fe6000001161f */
[----:B------:R-:W-:Y:S01]  /*5e70*/  IMAD.HI.U32 R34, R11, R4, RZ ;  /* 0x000000040b227227 */ /* 0x000fe200078e00ff */
[----:B------:R-:W-:Y:S02]  /*5e80*/  @P2 SHF.R.U32.HI R3, RZ, R5, R38 ;  /* 0x00000005ff032219 */ /* 0x000fe40000011626 */
[----:B------:R-:W-:Y:S02]  /*5e90*/  SEL R9, R8, R31, !P0 ;  /* 0x0000001f08097207 */ /* 0x000fe40004000000 */
[----:B------:R-:W-:Y:S01]  /*5ea0*/  @P2 SHF.R.U32.HI R11, RZ, R5, R34 ;  /* 0x00000005ff0b2219 */ /* 0x000fe20000011622 */
[C---:B------:R-:W-:Y:S01]  /*5eb0*/  IMAD R10, R40.reuse, R3, RZ ;  /* 0x00000003280a7224 */ /* 0x040fe200078e02ff */
[----:B------:R-:W-:Y:S01]  /*5ec0*/  SEL R3, R13, R36, !P5 ;  /* 0x000000240d037207 */ /* 0x000fe20006800000 */
[C---:B------:R-:W-:Y:S03]  /*5ed0*/  IMAD.HI.U32 R14, R9.reuse, R4, RZ ;  /* 0x00000004090e7227 */ /* 0x040fe600078e00ff */
[----:B------:R-:W-:Y:S01]  /*5ee0*/  ISETP.GE.AND P0, PT, R9, R10, PT ;  /* 0x0000000a0900720c */ /* 0x000fe20003f06270 */
[C---:B------:R-:W-:Y:S01]  /*5ef0*/  IMAD R12, R40.reuse, R11, RZ ;  /* 0x0000000b280c7224 */ /* 0x040fe200078e02ff */
[-C--:B------:R-:W-:Y:S04]  /*5f00*/  SHF.R.U32.HI R14, RZ, R5.reuse, R14 ;  /* 0x00000005ff0e7219 */ /* 0x080fe8000001160e */
[----:B------:R-:W-:Y:S02]  /*5f10*/  ISETP.GE.OR P0, PT, R3, R12, P0 ;  /* 0x0000000c0300720c */ /* 0x000fe40000706670 */
[----:B------:R-:W-:Y:S05]  /*5f20*/  SEL R15, R9, R14, !P2 ;  /* 0x0000000e090f7207 */ /* 0x000fea0005000000 */
[----:B------:R-:W-:Y:S04]  /*5f30*/  IMAD.MOV R14, RZ, RZ, -R15 ;  /* 0x000000ffff0e7224 */ /* 0x000fe800078e0a0f */
[----:B------:R-:W-:Y:S02]  /*5f40*/  IMAD R14, R40, R14, R9 ;  /* 0x0000000e280e7224 */ /* 0x000fe400078e0209 */
[C---:B------:R-:W-:Y:S05]  /*5f50*/  @!P0 IMAD.HI.U32 R10, R3.reuse, R4, RZ ;  /* 0x00000004030a8227 */ /* 0x040fea00078e00ff */
[----:B------:R-:W-:Y:S04]  /*5f60*/  @!P0 SHF.R.U32.HI R10, RZ, R5, R10 ;  /* 0x00000005ff0a8219 */ /* 0x000fe8000001160a */
[----:B------:R-:W-:Y:S01]  /*5f70*/  @!P0 SEL R0, R3, R10, !P2 ;  /* 0x0000000a03008207 */ /* 0x000fe20005000000 */
[----:B------:R-:W-:Y:S03]  /*5f80*/  IMAD.MOV R10, RZ, RZ, -R3 ;  /* 0x000000ffff0a7224 */ /* 0x000fe600078e0a03 */
[----:B------:R-:W-:Y:S01]  /*5f90*/  @!P0 IADD3 R15, PT, PT, R15, -R0, RZ ;  /* 0x800000000f0f8210 */ /* 0x000fe20007ffe0ff */
[----:B------:R-:W-:Y:S01]  /*5fa0*/  @!P0 IMAD R0, R11, R14, R0 ;  /* 0x0000000e0b008224 */ /* 0x000fe200078e0200 */
[----:B------:R-:W-:Y:S01]  /*5fb0*/  IADD3 R11, PT, PT, -R9, RZ, RZ ;  /* 0x000000ff090b7210 */ /* 0x000fe20007ffe1ff */
[----:B------:R-:W-:Y:S02]  /*5fc0*/  IMAD R13, R2, R10, R13 ;  /* 0x0000000a020d7224 */ /* 0x000fe400078e020d */
[----:B------:R-:W-:Y:S02]  /*5fd0*/  @!P0 IMAD R9, R15, R40, R3 ;  /* 0x000000280f098224 */ /* 0x000fe400078e0203 */
[----:B------:R-:W-:Y:S02]  /*5fe0*/  @!P0 IMAD.MOV.U32 R3, RZ, RZ, R0 ;  /* 0x000000ffff038224 */ /* 0x000fe400078e0000 */
[----:B------:R-:W-:Y:S02]  /*5ff0*/  IMAD R8, R6, R11, R8 ;  /* 0x0000000b06087224 */ /* 0x000fe400078e0208 */
[----:B------:R-:W-:Y:S02]  /*6000*/  IMAD R13, R3, R2, R13 ;  /* 0x00000002030d7224 */ /* 0x000fe400078e020d */
[----:B------:R-:W-:Y:S02]  /*6010*/  IMAD R8, R9, R6, R8 ;  /* 0x0000000609087224 */ /* 0x000fe400078e0208 */
.L_x_120:
[----:B------:R-:W-:Y:S05]  /*6020*/  BRA.U UP1, `(.L_x_121) ;  /* 0x0000000101107547 */ /* 0x000fea000b800000 */
[----:B------:R-:W-:Y:S04]  /*6030*/  MOV R0, UR13 ;  /* 0x0000000d00007c02 */ /* 0x000fe80008000f00 */
[----:B------:R-:W-:Y:S04]  /*6040*/  SHF.L.U32 R3, R0, 0x1f, RZ ;  /* 0x0000001f00037819 */ /* 0x000fe800000006ff */
[----:B------:R-:W1:Y:S02]  /*6050*/  SYNCS.PHASECHK.TRANS64.TRYWAIT P0, [UR6+0x378], R3 ;  /* 0x00037803ff0075a7 */ /* 0x000e640008001106 */
[----:B-1----:R-:W-:Y:S05]  /*6060*/  @!P0 BRA `(.L_x_122) ;  /* 0x0000003800e88947 */ /* 0x002fea0003800000 */
.L_x_121:
[----:B------:R-:W-:Y:S05]  /*6070*/  BRA.U !UP3, `(.L_x_123) ;  /* 0x000000010b347547 */ /* 0x000fea000b800000 */
[----:B------:R-:W-:Y:S01]  /*6080*/  UPLOP3.LUT UP0, UPT, UPT, UPT, UP2, 0x80, 0x8 ;  /* 0x000000000008789c */ /* 0x000fe20003f0f020 */
[----:B-1----:R-:W-:Y:S02]  /*6090*/  HFMA2 R0, -RZ, RZ, 0, 5.9604644775390625e-08 ;  /* 0x00000001ff007431 */ /* 0x002fe400000001ff */
[----:B------:R-:W-:Y:S03]  /*60a0*/  IMAD.MOV.U32 R96, RZ, RZ, 0x1 ;  /* 0x00000001ff607424 */ /* 0x000fe600078e00ff */
[----:B------:R-:W-:Y:S05]  /*60b0*/  PLOP3.LUT P0, PT, PT, PT, UP0, 0x80, 0x8 ;  /* 0x000000000008781c */ /* 0x000fea0003f0f008 */
[----:B------:R-:W1:Y:S01]  /*60c0*/  @UP0 LDCU.64 UR8, c[0x0][0x888] ;  /* 0x00011100ff0807ac */ /* 0x000e620008000a00 */
[----:B------:R-:W-:Y:S07]  /*60d0*/  @UP0 UIMAD UR7, UR36, UR4, URZ ;  /* 0x00000004240702a4 */ /* 0x000fee000f8e02ff */
[----:B------:R-:W-:Y:S01]  /*60e0*/  @!P0 PRMT R96, R0, 0x7610, R96 ;  /* 0x0000761000608816 */ /* 0x000fe20000000060 */
[----:B-1----:R-:W-:Y:S03]  /*60f0*/  @UP0 UIMAD.WIDE UR8, UR7, 0x4, UR8 ;  /* 0x00000004070808a5 */ /* 0x002fe6000f8e0208 */
[----:B------:R-:W1:Y:S03]  /*6100*/  @!UP0 LDCU UR7, c[0x0][0x880] ;  /* 0x00011000ff0787ac */ /* 0x000e660008000800 */
[----:B------:R-:W-:Y:S01]  /*6110*/  IMAD.U32 R10, RZ, RZ, UR8 ;  /* 0x00000008ff0a7e24 */ /* 0x000fe2000f8e00ff */
[----:B------:R-:W-:Y:S05]  /*6120*/  MOV R11, UR9 ;  /* 0x00000009000b7c02 */ /* 0x000fea0008000f00 */
[----:B-----5:R3:W5:Y:S02]  /*6130*/  @P0 LDG.E R49, desc[UR40][R10.64] ;  /* 0x000000280a310981 */ /* 0x020764000c1e1900 */
[----:B-1-3--:R-:W-:Y:S07]  /*6140*/  @!P0 IMAD.U32 R49, RZ, RZ, UR7 ;  /* 0x00000007ff318e24 */ /* 0x00afee000f8e00ff */
.L_x_123:
[----:B-----5:R-:W-:Y:S01]  /*6150*/  @!P4 FSETP.EQ.AND P5, PT, R49, RZ, PT ;  /* 0x000000ff3100c20b */ /* 0x020fe20003fa2000 */
[----:B------:R-:W-:Y:S01]  /*6160*/  @!UPT UIADD3 URZ, UPT, UPT, URZ, URZ, URZ ;  /* 0x000000fffffff290 */ /* 0x000fe2000fffe0ff */
[----:B------:R-:W-:Y:S11]  /*6170*/  @!P4 BRA `(.L_x_124) ;  /* 0x000000000014c947 */ /* 0x000ff60003800000 */
[----:B------:R-:W-:Y:S02]  /*6180*/  LOP3.LUT P0, RZ, R96, 0xff, RZ, 0xc0, !PT ;  /* 0x000000ff60ff7812 */ /* 0x000fe4000780c0ff */
[----:B------:R-:W-:Y:S04]  /*6190*/  PLOP3.LUT P5, PT, PT, PT, UP0, 0x80, 0x8 ;  /* 0x000000000008781c */ /* 0x000fe80003faf008 */
[----:B------:R-:W-:Y:S07]  /*61a0*/  PLOP3.LUT P5, PT, P5, PT, PT, 0x8, 0x80 ;  /* 0x000000000080781c */ /* 0x000fee0002fae170 */
[----:B------:R-:W-:Y:S11]  /*61b0*/  @P0 FSETP.EQ.AND P5, PT, R49, RZ, PT ;  /* 0x000000ff3100020b */ /* 0x000ff60003fa2000 */
[----:B------:R-:W-:Y:S02]  /*61c0*/  @!UPT UIADD3 URZ, UPT, UPT, URZ, URZ, URZ ;  /* 0x000000fffffff290 */ /* 0x000fe4000fffe0ff */
.L_x_124:
[----:B------:R-:W3:Y:S01]  /*61d0*/  SYNCS.PHASECHK.TRANS64.TRYWAIT P4, [UR6+0x368], R26 ;  /* 0x0003681aff0075a7 */ /* 0x000ee20008081106 */
[----:B------:R-:W-:Y:S01]  /*61e0*/  @P3 SHF.R.U32.HI R27, RZ, 0x10, R21 ;  /* 0x00000010ff1b3819 */ /* 0x000fe20000011615 */
[----:B------:R-:W-:Y:S01]  /*61f0*/  VIADD R29, R29, 0x1 ;  /* 0x000000011d1d7836 */ /* 0x000fe20000000000 */
[----:B------:R-:W5:Y:S08]  /*6200*/  LDC.64 R14, c[0x0][0xb10] ;  /* 0x0002c400ff0e7b82 */ /* 0x000f700000000a00 */
[----:B------:R-:W2:Y:S08]  /*6210*/  LDC.64 R10, c[0x0][0xb18] ;  /* 0x0002c600ff0a7b82 */ /* 0x000eb00000000a00 */
[----:B-1----:R-:W1:Y:S08]  /*6220*/  @!P1 LDC R0, c[0x0][0xb20] ;  /* 0x0002c800ff009b82 */ /* 0x002e700000000800 */
[----:B------:R-:W4:Y:S01]  /*6230*/  @!P1 LDC R3, c[0x0][0xb0c] ;  /* 0x0002c300ff039b82 */ /* 0x000f220000000800 */
[----:B-----5:R-:W-:Y:S05]  /*6240*/  @!P1 IMAD.HI.U32 R14, R13, R14, RZ ;  /* 0x0000000e0d0e9227 */ /* 0x020fea00078e00ff */
[----:B------:R-:W-:Y:S01]  /*6250*/  @!P1 SHF.R.U32.HI R14, RZ, R15, R14 ;  /* 0x0000000fff0e9219 */ /* 0x000fe2000001160e */
[----:B--2---:R-:W-:Y:S01]  /*6260*/  @!P1 IMAD.HI.U32 R11, R8, R11, RZ ;  /* 0x0000000b080b9227 */ /* 0x004fe200078e00ff */
[----:B------:R-:W-:Y:S04]  /*6270*/  @!P1 ISETP.NE.AND P0, PT, R10, 0x1, PT ;  /* 0x000000010a00980c */ /* 0x000fe80003f05270 */
[----:B-1----:R-:W-:Y:S02]  /*6280*/  @!P1 SHF.R.U32.HI R9, RZ, R0, R11 ;  /* 0x00000000ff099219 */ /* 0x002fe4000001160b */
[----:B----4-:R-:W-:Y:S02]  /*6290*/  @!P1 ISETP.NE.AND P2, PT, R3, 0x1, PT ;  /* 0x000000010300980c */ /* 0x010fe40003f45270 */
[----:B------:R-:W-:Y:S02]  /*62a0*/  @!P1 SEL R9, R8, R9, !P0 ;  /* 0x0000000908099207 */ /* 0x000fe40004000000 */
[----:B------:R-:W-:Y:S02]  /*62b0*/  ELECT P0, URZ, PT ;  /* 0x0000000000ff782f */ /* 0x000fe40003800000 */
[----:B------:R-:W-:Y:S05]  /*62c0*/  @!P1 SEL R14, R13, R14, !P2 ;  /* 0x0000000e0d0e9207 */ /* 0x000fea0005000000 */
[----:B------:R-:W-:Y:S02]  /*62d0*/  @!P1 IMAD.IADD R0, R9, 0x1, -R14 ;  /* 0x0000000109009824 */ /* 0x000fe400078e0a0e */
[----:B------:R-:W-:Y:S02]  /*62e0*/  @!P1 IMAD.IADD R9, R14, 0x1, -R9 ;  /* 0x000000010e099824 */ /* 0x000fe400078e0a09 */
[----:B------:R-:W-:Y:S02]  /*62f0*/  @!P1 IMAD R13, R0, R3, R13 ;  /* 0x00000003000d9224 */ /* 0x000fe400078e020d */
[----:B------:R-:W-:Y:S01]  /*6300*/  @!P1 IMAD R8, R9, R10, R8 ;  /* 0x0000000a09089224 */ /* 0x000fe200078e0208 */
[----:B---3--:R-:W-:Y:S06]  /*6310*/  @!P4 BRA `(.L_x_125) ;  /* 0x000000380054c947 */ /* 0x008fec0003800000 */
.L_x_276:
[----:B------:R-:W-:Y:S01]  /*6320*/  PLOP3.LUT P5, PT, P5, P0, PT, 0xf2, 0x2f ;  /* 0x00000000002f781c */ /* 0x000fe20002fa1e72 */
[----:B------:R-:W-:Y:S01]  /*6330*/  UMOV UR14, 0x0 ;  /* 0x00000000000e7882 */ /* 0x000fe20000000000 */
[----:B------:R-:W-:Y:S01]  /*6340*/  LOP3.LUT R30, R30, 0x1, RZ, 0x3c, !PT ;  /* 0x000000011e1e7812 */ /* 0x000fe200078e3cff */
[----:B------:R-:W-:Y:S01]  /*6350*/  UMOV UR15, 0x10000000 ;  /* 0x10000000000f7882 */ /* 0x000fe20000000000 */
[----:B------:R-:W-:Y:S01]  /*6360*/  UMOV UR12, UR36 ;  /* 0x00000024000c7c82 */ /* 0x000fe20008000000 */
[----:B------:R-:W-:Y:S08]  /*6370*/  @P3 R2UR UR36, R27 ;  /* 0x000000001b2432ca */ /* 0x000ff000000e0000 */
[----:B-1----:R-:W-:Y:S01]  /*6380*/  @!P5 IADD3 R3, P0, PT, R32, 0x580, RZ ;  /* 0x000005802003d810 */ /* 0x002fe20007f1e0ff */
[----:B------:R-:W-:Y:S01]  /*6390*/  @!P5 IMAD.SHL.U32 R91, R91, 0x40, RZ ;  /* 0x000000405b5bd824 */ /* 0x000fe200078e00ff */
[----:B------:R-:W-:Y:S01]  /*63a0*/  VOTEU.ALL UP1, P5 ;  /* 0x0000000000ff7886 */ /* 0x000fe20002820000 */
[----:B------:R-:W-:Y:S01]  /*63b0*/  @!P5 IMAD.SHL.U32 R97, R97, 0x40, RZ ;  /* 0x000000406161d824 */ /* 0x000fe200078e00ff */
[----:B------:R-:W-:Y:S01]  /*63c0*/  @!P5 R2UR UR8, R3 ;  /* 0x000000000308d2ca */ /* 0x000fe200000e0000 */
[----:B------:R-:W-:Y:S01]  /*63d0*/  @!P5 IMAD.X R0, RZ, RZ, R33, P0 ;  /* 0x000000ffff00d224 */ /* 0x000fe200000e0621 */
[----:B------:R-:W-:Y:S01]  /*63e0*/  @!P5 R2UR UR10, R91 ;  /* 0x000000005b0ad2ca */ /* 0x000fe200000e0000 */
[----:B------:R-:W-:Y:S01]  /*63f0*/  @!UP1 UIADD3 UR9, UPT, UPT, UR6, 0x360, URZ ;  /* 0x0000036006099890 */ /* 0x000fe2000fffe0ff */
[----:B------:R-:W-:Y:S01]  /*6400*/  @!P5 R2UR UR11, R97 ;  /* 0x00000000610bd2ca */ /* 0x000fe200000e0000 */
[----:B------:R-:W-:Y:S01]  /*6410*/  IMAD.IADD R91, R8, 0x1, R79 ;  /* 0x00000001085b7824 */ /* 0x000fe200078e024f */
[----:B------:R-:W-:Y:S01]  /*6420*/  @!P5 R2UR UR7, R0 ;  /* 0x000000000007d2ca */ /* 0x000fe200000e0000 */
[----:B------:R-:W-:Y:S01]  /*6430*/  IMAD.IADD R97, R13, 0x1, R90 ;  /* 0x000000010d617824 */ /* 0x000fe200078e025a */
[C---:B------:R-:W-:Y:S04]  /*6440*/  ISETP.NE.AND P0, PT, R29.reuse, 0x2, PT ;  /* 0x000000021d00780c */ /* 0x040fe80003f05270 */
[----:B------:R-:W-:Y:S01]  /*6450*/  SEL R3, RZ, 0x1, P0 ;  /* 0x00000001ff037807 */ /* 0x000fe20000000000 */
[----:B------:R-:W-:Y:S01]  /*6460*/  IMAD.U32 R10, RZ, RZ, UR8 ;  /* 0x00000008ff0a7e24 */ /* 0x000fe2000f8e00ff */
[----:B------:R-:W-:Y:S01]  /*6470*/  @!UP1 UIADD3 UR8, UPT, UPT, UR6, 0x600, URZ ;  /* 0x0000060006089890 */ /* 0x000fe2000fffe0ff */
[----:B------:R-:W-:Y:S01]  /*6480*/  SEL R29, R29, RZ, P0 ;  /* 0x000000ff1d1d7207 */ /* 0x000fe20000000000 */
[----:B------:R-:W-:Y:S01]  /*6490*/  VOTEU.ALL UP1, P5 ;  /* 0x0000000000ff7886 */ /* 0x000fe20002820000 */
[----:B------:R-:W-:Y:S02]  /*64a0*/  LOP3.LUT R28, R28, R3, RZ, 0x3c, !PT ;  /* 0x000000031c1c7212 */ /* 0x000fe400078e3cff */
[----:B------:R-:W-:Y:S01]  /*64b0*/  IMAD.U32 R11, RZ, RZ, UR7 ;  /* 0x00000007ff0b7e24 */ /* 0x000fe2000f8e00ff */
[----:B------:R-:W-:Y:S04]  /*64c0*/  @!P5 R2UR UR16, R10 ;  /* 0x000000000a10d2ca */ /* 0x000fe800000e0000 */
[----:B------:R-:W-:Y:S11]  /*64d0*/  @!P5 R2UR UR17, R11 ;  /* 0x000000000b11d2ca */ /* 0x000ff600000e0000 */
[----:B------:R-:W-:Y:S02]  /*64e0*/  @!UPT UIADD3 URZ, UPT, UPT, URZ, URZ, URZ ;  /* 0x000000fffffff290 */ /* 0x000fe4000fffe0ff */
[----:B------:R3:W-:Y:S01]  /*64f0*/  @!UP1 UTMALDG.3D [UR8], [UR16], desc[UR14] ;  /* 0x00000e08100095b4 */ /* 0x0007e20008011000 */
[----:B------:R3:W-:Y:S01]  /*6500*/  @!P5 SYNCS.ARRIVE.TRANS64.RED.A0TR RZ, [UR6+0x360], R25 ;  /* 0x00036019ffffd9a7 */ /* 0x0007e20008300406 */
[----:B------:R-:W-:Y:S01]  /*6510*/  UPLOP3.LUT UP1, UPT, UPT, UPT, UPT, 0x80, 0x8 ;  /* 0x000000000008789c */ /* 0x000fe20003f2f070 */
[----:B------:R-:W-:Y:S01]  /*6520*/  SYNCS.ARRIVE.TRANS64.RED.A1T0 RZ, [UR37], RZ ;  /* 0x000000ffffff79a7 */ /* 0x000fe20008100425 */
[----:B------:R-:W-:Y:S09]  /*6530*/  @P3 BRA `(.L_x_126) ;  /* 0xfffffff400b43947 */ /* 0x000ff2000383ffff */
[----:B------:R-:W-:Y:S07]  /*6540*/  MOV R0, UR6 ;  /* 0x0000000600007c02 */ /* 0x000fee0008000f00 */
.L_x_127:
[----:B-1----:R-:W-:-:S04]  /*6550*/  SHF.L.U32 R3, R30, 0x1f, RZ ;  /* 0x0000001f1e037819 */ /* 0x002fc800000006ff */
[----:B------:R1:W2:Y:S03]  /*6560*/  SYNCS.PHASECHK.TRANS64.TRYWAIT P0, [R0+URZ+0x368], R3 ;  /* 0x00036803000075a7 */ /* 0x0002a600080011ff */
[----:B--2---:R-:W-:Y:S05]  /*6570*/  @!P0 NANOSLEEP.SYNCS 0x989680 ;  /* 0x009896800000895d */ /* 0x004fea0003900000 */
[----:B------:R-:W2:Y:S02]  /*6580*/  @!P0 SYNCS.PHASECHK.TRANS64 P0, [R0+URZ+0x368], R3 ;  /* 0x00036803000085a7 */ /* 0x000ea400080010ff */
[----:B--23--:R-:W-:Y:S05]  /*6590*/  @P0 EXIT ;  /* 0x000000000000094d */ /* 0x00cfea0003800000 */
[----:B------:R-:W-:Y:S05]  /*65a0*/  BRA `(.L_x_127) ;  /* 0xfffffffc00e87947 */ /* 0x000fea000383ffff */
.L_x_118:
[----:B------:R-:W-:-:S06]  /*65b0*/  UISETP.GE.AND UP1, UPT, UR8, 0x4, UPT ;  /* 0x000000040800788c */ /* 0x000fcc000bf26270 */
[----:B------:R-:W-:-:S13]  /*65c0*/  PLOP3.LUT P0, PT, PT, PT, UP1, 0x80, 0x8 ;  /* 0x000000000008781c */ /* 0x000fda0003f0f018 */
[----:B------:R-:W-:Y:S05]  /*65d0*/  @!P0 EXIT ;  /* 0x000000000000894d */ /* 0x000fea0003800000 */
[----:B------:R-:W-:Y:S01]  /*65e0*/  BAR.SYNC.DEFER_BLOCKING 0x6, 0xa0 ;  /* 0x0182800000007b1d */ /* 0x000fe20000010000 */
[C---:B------:R-:W-:Y:S02]  /*65f0*/  IMAD.SHL.U32 R5, R101.reuse, 0x40, RZ ;  /* 0x0000004065057824 */ /* 0x040fe400078e00ff */
[----:B------:R-:W-:Y:S02]  /*6600*/  HFMA2 R111, -RZ, RZ, 0, 0 ;  /* 0x00000000ff6f7431 */ /* 0x000fe400000001ff */
[C---:B------:R-:W-:Y:S01]  /*6610*/  IMAD.SHL.U32 R0, R101.reuse, 0x20, RZ ;  /* 0x0000002065007824 */ /* 0x040fe200078e00ff */
[----:B------:R-:W-:Y:S01]  /*6620*/  CS2R R106, SRZ ;  /* 0x00000000006a7805 */ /* 0x000fe2000001ff00 */
[----:B------:R-:W-:Y:S01]  /*6630*/  IMAD.SHL.U32 R2, R101, 0x2, RZ ;  /* 0x0000000265027824 */ /* 0x000fe200078e00ff */
[----:B------:R-:W-:Y:S01]  /*6640*/  UMOV UR43, 0x400 ;  /* 0x00000400002b7882 */ /* 0x000fe20000000000 */
[----:B------:R-:W1:Y:S01]  /*6650*/  LDC R99, c[0x0][0x370] ;  /* 0x0000dc00ff637b82 */ /* 0x000e620000000800 */
[----:B------:R-:W-:Y:S01]  /*6660*/  ULEA UR43, UR37, UR43, 0x18 ;  /* 0x0000002b252b7291 */ /* 0x000fe2000f8ec0ff */
[----:B------:R-:W-:Y:S01]  /*6670*/  LOP3.LUT R7, R5, 0x180, RZ, 0xc0, !PT ;  /* 0x0000018005077812 */ /* 0x000fe200078ec0ff */
[C---:B------:R-:W-:Y:S01]  /*6680*/  IMAD.SHL.U32 R103, R101.reuse, 0x8, RZ ;  /* 0x0000000865677824 */ /* 0x040fe200078e00ff */
[----:B------:R-:W-:Y:S01]  /*6690*/  LOP3.LUT R0, R0, 0xc00, RZ, 0xc0, !PT ;  /* 0x00000c0000007812 */ /* 0x000fe200078ec0ff */
[----:B------:R-:W-:Y:S01]  /*66a0*/  IMAD.U32 R46, R101, 0x10000, RZ ;  /* 0x00010000652e7824 */ /* 0x000fe200078e00ff */
[----:B------:R-:W-:Y:S01]  /*66b0*/  LOP3.LUT R2, R7, 0x20, R2, 0xf8, !PT ;  /* 0x0000002007027812 */ /* 0x000fe200078ef802 */
[----:B------:R-:W-:Y:S01]  /*66c0*/  UIADD3 UR4, UPT, UPT, UR43, 0x1600, URZ ;  /* 0x000016002b047890 */ /* 0x000fe2000fffe0ff */
[----:B------:R-:W2:Y:S01]  /*66d0*/  LDC R42, c[0x0][0xb0c] ;  /* 0x0002c300ff2a7b82 */ /* 0x000ea20000000800 */
[----:B------:R-:W-:Y:S01]  /*66e0*/  LOP3.LUT R0, R0, 0x40, R5, 0xf8, !PT ;  /* 0x0000004000007812 */ /* 0x000fe200078ef805 */
[----:B------:R-:W-:Y:S01]  /*66f0*/  IMAD.MOV.U32 R44, RZ, RZ, RZ ;  /* 0x000000ffff2c7224 */ /* 0x000fe200078e00ff */
[----:B------:R-:W-:Y:S01]  /*6700*/  LOP3.LUT R103, R2, 0x30, R103, 0x78, !PT ;  /* 0x0000003002677812 */ /* 0x000fe200078e7867 */
[----:B------:R-:W-:Y:S01]  /*6710*/  IMAD.MOV.U32 R108, RZ, RZ, RZ ;  /* 0x000000ffff6c7224 */ /* 0x000fe200078e00ff */
[----:B------:R-:W-:Y:S01]  /*6720*/  LOP3.LUT R0, R0, 0x200, R5, 0xf8, !PT ;  /* 0x0000020000007812 */ /* 0x000fe200078ef805 */
[----:B------:R-:W-:Y:S01]  /*6730*/  IMAD.SHL.U32 R5, R101, 0x10, RZ ;  /* 0x0000001065057824 */ /* 0x000fe200078e00ff */
[----:B------:R-:W-:Y:S01]  /*6740*/  LOP3.LUT R46, R46, 0x600000, RZ, 0xc0, !PT ;  /* 0x006000002e2e7812 */ /* 0x000fe200078ec0ff */
[----:B------:R-:W4:Y:S01]  /*6750*/  LDC R98, c[0x0][0xb20] ;  /* 0x0002c800ff627b82 */ /* 0x000f220000000800 */
[----:B------:R-:W3:Y:S01]  /*6760*/  LDS R3, [UR43+0x430] ;  /* 0x0004302bff037984 */ /* 0x000ee20008000800 */
[----:B------:R-:W-:Y:S01]  /*6770*/  LOP3.LUT R103, R0, R103, RZ, 0xfc, !PT ;  /* 0x0000006700677212 */ /* 0x000fe200078efcff */
[----:B------:R-:W-:Y:S01]  /*6780*/  IMAD.U32 R109, RZ, RZ, UR4 ;  /* 0x00000004ff6d7e24 */ /* 0x000fe2000f8e00ff */
[----:B------:R-:W-:Y:S01]  /*6790*/  LOP3.LUT R5, R5, 0x20, RZ, 0xc0, !PT ;  /* 0x0000002005057812 */ /* 0x000fe200078ec0ff */
[----:B------:R-:W1:Y:S01]  /*67a0*/  LDCU.64 UR46, c[0x0][0x348] ;  /* 0x00006900ff2e77ac */ /* 0x000e620008000a00 */
[----:B------:R-:W-:-:S02]  /*67b0*/  IADD3 R102, PT, PT, R103, UR43, RZ ;  /* 0x0000002b67667c10 */ /* 0x000fc4000fffe0ff */
[----:B------:R-:W1:Y:S01]  /*67c0*/  LDC R41, c[0x0][0xb30] ;  /* 0x0002cc00ff297b82 */ /* 0x000e620000000800 */
[----:B------:R-:W1:Y:S01]  /*67d0*/  LDCU.64 UR38, c[0x0][0x888] ;  /* 0x00011100ff2677ac */ /* 0x000e620008000a00 */
[----:B------:R-:W-:Y:S01]  /*67e0*/  IADD3 R102, PT, PT, -R5, 0x600, R102 ;  /* 0x0000060005667810 */ /* 0x000fe20007ffe166 */
[----:B------:R-:W-:-:S05]  /*67f0*/  UIADD3 UR42, UPT, UPT, UR43, 0x600, URZ ;  /* 0x000006002b2a7890 */ /* 0x000fca000fffe0ff */
[----:B------:R-:W1:Y:S08]  /*6800*/  LDC.64 R88, c[0x0][0xb10] ;  /* 0x0002c400ff587b82 */ /* 0x000e700000000a00 */
[----:B------:R-:W1:Y:S08]  /*6810*/  LDC.64 R38, c[0x0][0xb18] ;  /* 0x0002c600ff267b82 */ /* 0x000e700000000a00 */
[----:B------:R-:W1:Y:S08]  /*6820*/  LDC.64 R84, c[0x0][0x888] ;  /* 0x00022200ff547b82 */ /* 0x000e700000000a00 */
[----:B------:R-:W1:Y:S01]  /*6830*/  LDC.64 R36, c[0x0][0xb28] ;  /* 0x0002ca00ff247b82 */ /* 0x000e620000000a00 */
[----:B---3--:R-:W-:-:S07]  /*6840*/  IMAD.IADD R46, R3, 0x1, R46 ;  /* 0x00000001032e7824 */ /* 0x008fce00078e022e */
[----:B------:R-:W3:Y:S08]  /*6850*/  LDC.64 R86, c[0x0][0x890] ;  /* 0x00022400ff567b82 */ /* 0x000ef00000000a00 */
[----:B------:R-:W1:Y:S08]  /*6860*/  LDC.64 R82, c[0x0][0x8b0] ;  /* 0x00022c00ff527b82 */ /* 0x000e700000000a00 */
[----:B------:R-:W1:Y:S08]  /*6870*/  LDC.64 R80, c[0x0][0x8a8] ;  /* 0x00022a00ff507b82 */ /* 0x000e700000000a00 */
[----:B--2-4-:R-:W1:Y:S02]  /*6880*/  LDC R100, c[0x0][0x374] ;  /* 0x0000dd00ff647b82 */ /* 0x014e640000000800 */
.L_x_145:
[----:B------:R-:W-:Y:S02]  /*6890*/  LEA R0, R111, UR43, 0x3 ;  /* 0x0000002b6f007c11 */ /* 0x000fe4000f8e18ff */
[----:B------:R-:W-:Y:S02]  /*68a0*/  SHF.L.U32 R3, R107, 0x1f, RZ ;  /* 0x0000001f6b037819 */ /* 0x000fe400000006ff */
[----:B------:R-:W-:Y:S02]  /*68b0*/  LEA R16, R111, UR43, 0x4 ;  /* 0x0000002b6f107c11 */ /* 0x000fe4000f8e20ff */
[----:B--2---:R-:W2:Y:S02]  /*68c0*/  SYNCS.PHASECHK.TRANS64.TRYWAIT P0, [R0+URZ+0x380], R3 ;  /* 0x00038003000075a7 */ /* 0x004ea400080011ff */
[----:B-12---:R-:W-:Y:S05]  /*68d0*/  @!P0 BRA `(.L_x_128) ;  /* 0x0000003000fc8947 */ /* 0x006fea0003800000 */
.L_x_277:
[----:B------:R-:W4:Y:S01]  /*68e0*/  LDC.64 R12, c[0x0][0xb10] ;  /* 0x0002c400ff0c7b82 */ /* 0x000f220000000a00 */
[----:B------:R-:W3:Y:S01]  /*68f0*/  LDS.128 R16, [R16+0x410] ;  /* 0x0004100010107984 */ /* 0x000ee20000000c00 */
[----:B-1----:R-:W-:Y:S01]  /*6900*/  ISETP.NE.AND P1, PT, R41, 0x1, PT ;  /* 0x000000012900780c */ /* 0x002fe20003f25270 */
[----:B--2---:R-:W-:Y:S01]  /*6910*/  VIADD R0, R0, 0x390 ;  /* 0x0000039000007836 */ /* 0x004fe20000000000 */
[----:B------:R-:W-:Y:S04]  /*6920*/  ISETP.GE.AND P0, PT, R40, 0x1, PT ;  /* 0x000000012800780c */ /* 0x000fe80003f06270 */
[----:B------:R-:W1:Y:S01]  /*6930*/  LDC.64 R10, c[0x0][0xb18] ;  /* 0x0002c600ff0a7b82 */ /* 0x000e620000000a00 */
[----:B------:R-:W-:Y:S01]  /*6940*/  PRMT R0, RZ, 0x654, R0 ;  /* 0x00000654ff007816 */ /* 0x000fe20000000000 */
[----:B------:R-:W-:Y:S01]  /*6950*/  @!PT LDS RZ, [RZ] ;  /* 0x00000000fffff984 */ /* 0x000fe20000000800 */
[----:B------:R-:W-:Y:S01]  /*6960*/  @!PT LDS RZ, [RZ] ;  /* 0x00000000fffff984 */ /* 0x000fe20000000800 */
[----:B------:R-:W-:Y:S01]  /*6970*/  @!PT LDS RZ, [RZ] ;  /* 0x00000000fffff984 */ /* 0x000fe20000000800 */
[----:B------:R-:W-:Y:S01]  /*6980*/  @!PT LDS RZ, [RZ] ;  /* 0x00000000fffff984 */ /* 0x000fe20000000800 */
[----:B------:R2:W-:Y:S06]  /*6990*/  MEMBAR.ALL.CTA ;  /* 0x0000000000007992 */ /* 0x0005ec0000008000 */
[----:B--2---:R-:W2:Y:S01]  /*69a0*/  FENCE.VIEW.ASYNC.S ;  /* 0x00000000000073c6 */ /* 0x004ea20000000000 */
[----:B------:R-:W1:Y:S08]  /*69b0*/  @!P1 LDC R14, c[0x0][0xb20] ;  /* 0x0002c800ff0e9b82 */ /* 0x000e700000000800 */
[----:B------:R-:W1:Y:S01]  /*69c0*/  @!P1 LDC R9, c[0x0][0xb0c] ;  /* 0x0002c300ff099b82 */ /* 0x000e620000000800 */
[----:B--2---:R2:W-:Y:S01]  /*69d0*/  SYNCS.ARRIVE.TRANS64.RED.A1T0 RZ, [R0+URZ], RZ ;  /* 0x000000ff00ff79a7 */ /* 0x0045e200081004ff */
[----:B---3--:R-:W-:Y:S04]  /*69e0*/  LOP3.LUT P4, RZ, R18, 0x1, RZ, 0xc0, !PT ;  /* 0x0000000112ff7812 */ /* 0x008fe8000788c0ff */
[----:B------:R-:W-:Y:S09]  /*69f0*/  P2R R110, PR, RZ, 0x10 ;  /* 0x00000010ff6e7803 */ /* 0x000ff20000000000 */
[----:B------:R-:W-:Y:S02]  /*6a00*/  @P4 MOV R45, R16 ;  /* 0x00000010002d4202 */ /* 0x000fe40000000f00 */
[----:B------:R-:W-:Y:S01]  /*6a10*/  @P4 LOP3.LUT R43, R17, 0xffff, RZ, 0xc0, !PT ;  /* 0x0000ffff112b4812 */ /* 0x000fe200078ec0ff */
[----:B--2-4-:R-:W-:Y:S06]  /*6a20*/  @!P0 BRA `(.L_x_129) ;  /* 0x0000000000a48947 */ /* 0x014fec0003800000 */
[----:B------:R-:W-:Y:S01]  /*6a30*/  IMAD.HI.U32 R21, R100, R39, RZ ;  /* 0x0000002764157227 */ /* 0x000fe200078e00ff */
[----:B------:R-:W-:Y:S02]  /*6a40*/  ISETP.NE.AND P0, PT, R38, 0x1, PT ;  /* 0x000000012600780c */ /* 0x000fe40003f05270 */
[----:B------:R-:W-:Y:S01]  /*6a50*/  ISETP.NE.AND P2, PT, R40, 0x1, PT ;  /* 0x000000012800780c */ /* 0x000fe20003f45270 */
[----:B------:R-:W-:Y:S01]  /*6a60*/  IMAD.HI.U32 R20, R99, R88, RZ ;  /* 0x0000005863147227 */ /* 0x000fe200078e00ff */
[----:B------:R-:W-:Y:S02]  /*6a70*/  SHF.R.U32.HI R21, RZ, R98, R21 ;  /* 0x00000062ff157219 */ /* 0x000fe40000011615 */
[----:B------:R-:W-:Y:S01]  /*6a80*/  ISETP.NE.AND P3, PT, R42, 0x1, PT ;  /* 0x000000012a00780c */ /* 0x000fe20003f65270 */
[----:B------:R-:W-:Y:S01]  /*6a90*/  IMAD.HI.U32 R24, R45, R88, RZ ;  /* 0x000000582d187227 */ /* 0x000fe200078e00ff */
[----:B------:R-:W-:Y:S02]  /*6aa0*/  SHF.R.U32.HI R20, RZ, R89, R20 ;  /* 0x00000059ff147219 */ /* 0x000fe40000011614 */
[----:B------:R-:W-:Y:S01]  /*6ab0*/  SEL R3, R100, R21, !P0 ;  /* 0x0000001564037207 */ /* 0x000fe20004000000 */
[----:B------:R-:W-:Y:S01]  /*6ac0*/  IMAD.HI.U32 R21, R43, R39, RZ ;  /* 0x000000272b157227 */ /* 0x000fe200078e00ff */
[----:B------:R-:W-:Y:S02]  /*6ad0*/  SEL R7, R99, R20, !P3 ;  /* 0x0000001463077207 */ /* 0x000fe40005800000 */
[----:B------:R-:W-:Y:S01]  /*6ae0*/  SHF.R.U32.HI R24, RZ, R89, R24 ;  /* 0x00000059ff187219 */ /* 0x000fe20000011618 */
[-C--:B------:R-:W-:Y:S04]  /*6af0*/  IMAD.HI.U32 R20, R3, R36.reuse, RZ ;  /* 0x0000002403147227 */ /* 0x080fe800078e00ff */
[----:B------:R-:W-:Y:S01]  /*6b00*/  IMAD.HI.U32 R22, R7, R36, RZ ;  /* 0x0000002407167227 */ /* 0x000fe200078e00ff */
[-C--:B------:R-:W-:Y:S02]  /*6b10*/  @P2 SHF.R.U32.HI R3, RZ, R37.reuse, R20 ;  /* 0x00000025ff032219 */ /* 0x080fe40000011614 */
[----:B------:R-:W-:Y:S02]  /*6b20*/  SHF.R.U32.HI R20, RZ, R98, R21 ;  /* 0x00000062ff147219 */ /* 0x000fe40000011615 */
[----:B------:R-:W-:Y:S01]  /*6b30*/  @P2 SHF.R.U32.HI R7, RZ, R37, R22 ;  /* 0x00000025ff072219 */ /* 0x000fe20000011616 */
[C---:B------:R-:W-:Y:S01]  /*6b40*/  IMAD R2, R40.reuse, R3, RZ ;  /* 0x0000000328027224 */ /* 0x040fe200078e02ff */
[----:B------:R-:W-:Y:S02]  /*6b50*/  SEL R5, R43, R20, !P0 ;  /* 0x000000142b057207 */ /* 0x000fe40004000000 */
[----:B------:R-:W-:Y:S01]  /*6b60*/  SEL R3, R45, R24, !P3 ;  /* 0x000000182d037207 */ /* 0x000fe20005800000 */
[----:B------:R-:W-:Y:S01]  /*6b70*/  IMAD R4, R40, R7, RZ ;  /* 0x0000000728047224 */ /* 0x000fe200078e02ff */
[C---:B------:R-:W-:Y:S01]  /*6b80*/  ISETP.GE.AND P0, PT, R5.reuse, R2, PT ;  /* 0x000000020500720c */ /* 0x040fe20003f06270 */
[----:B------:R-:W-:Y:S03]  /*6b90*/  IMAD.HI.U32 R6, R5, R36, RZ ;  /* 0x0000002405067227 */ /* 0x000fe600078e00ff */
[----:B------:R-:W-:Y:S01]  /*6ba0*/  ISETP.GE.OR P0, PT, R3, R4, P0 ;  /* 0x000000040300720c */ /* 0x000fe20000706670 */
[----:B------:R-:W-:Y:S01]  /*6bb0*/  IMAD.MOV R4, RZ, RZ, -R3 ;  /* 0x000000ffff047224 */ /* 0x000fe200078e0a03 */
[-C--:B------:R-:W-:Y:S03]  /*6bc0*/  SHF.R.U32.HI R6, RZ, R37.reuse, R6 ;  /* 0x00000025ff067219 */ /* 0x080fe60000011606 */
[----:B------:R-:W-:Y:S01]  /*6bd0*/  IMAD R45, R42, R4, R45 ;  /* 0x000000042a2d7224 */ /* 0x000fe200078e022d */
[----:B------:R-:W-:Y:S05]  /*6be0*/  SEL R15, R5, R6, !P2 ;  /* 0x00000006050f7207 */ /* 0x000fea0005000000 */
[----:B------:R-:W-:Y:S02]  /*6bf0*/  IMAD.MOV R6, RZ, RZ, -R15 ;  /* 0x000000ffff067224 */ /* 0x000fe400078e0a0f */
[C---:B------:R-:W-:Y:S04]  /*6c00*/  @!P0 IMAD.HI.U32 R2, R3.reuse, R36, RZ ;  /* 0x0000002403028227 */ /* 0x040fe800078e00ff */
[----:B------:R-:W-:Y:S01]  /*6c10*/  IMAD R6, R40, R6, R5 ;  /* 0x0000000628067224 */ /* 0x000fe200078e0205 */
[----:B------:R-:W-:Y:S04]  /*6c20*/  @!P0 SHF.R.U32.HI R2, RZ, R37, R2 ;  /* 0x00000025ff028219 */ /* 0x000fe80000011602 */
[----:B------:R-:W-:Y:S02]  /*6c30*/  @!P0 SEL R0, R3, R2, !P2 ;  /* 0x0000000203008207 */ /* 0x000fe40005000000 */
[----:B------:R-:W-:Y:S02]  /*6c40*/  IADD3 R2, PT, PT, -R5, RZ, RZ ;  /* 0x000000ff05027210 */ /* 0x000fe40007ffe1ff */
[----:B------:R-:W-:Y:S01]  /*6c50*/  @!P0 IADD3 R8, PT, PT, R15, -R0, RZ ;  /* 0x800000000f088210 */ /* 0x000fe20007ffe0ff */
[----:B------:R-:W-:Y:S02]  /*6c60*/  @!P0 IMAD R0, R7, R6, R0 ;  /* 0x0000000607008224 */ /* 0x000fe400078e0200 */
[----:B------:R-:W-:Y:S02]  /*6c70*/  IMAD R43, R38, R2, R43 ;  /* 0x00000002262b7224 */ /* 0x000fe400078e022b */
[----:B------:R-:W-:Y:S02]  /*6c80*/  @!P0 IMAD R5, R8, R40, R3 ;  /* 0x0000002808058224 */ /* 0x000fe400078e0203 */
[----:B------:R-:W-:Y:S04]  /*6c90*/  @!P0 IMAD.MOV.U32 R3, RZ, RZ, R0 ;  /* 0x000000ffff038224 */ /* 0x000fe800078e0000 */
[----:B------:R-:W-:Y:S02]  /*6ca0*/  IMAD R45, R3, R42, R45 ;  /* 0x0000002a032d7224 */ /* 0x000fe400078e022d */
[----:B------:R-:W-:Y:S07]  /*6cb0*/  IMAD R43, R5, R38, R43 ;  /* 0x00000026052b7224 */ /* 0x000fee00078e022b */
.L_x_129:
[----:B------:R-:W-:Y:S01]  /*6cc0*/  @!P1 IMAD.HI.U32 R0, R45, R12, RZ ;  /* 0x0000000c2d009227 */ /* 0x000fe200078e00ff */
[----:B-1----:R-:W-:Y:S01]  /*6cd0*/  @!P1 ISETP.NE.AND P0, PT, R10, 0x1, PT ;  /* 0x000000010a00980c */ /* 0x002fe20003f05270 */
[----:B------:R-:W-:Y:S01]  /*6ce0*/  ULOP3.LUT UP0, URZ, UR42, 0x1b0, URZ, 0xc0, !UPT ;  /* 0x000001b02aff7892 */ /* 0x000fe2000f80c0ff */
[----:B------:R-:W-:Y:S01]  /*6cf0*/  @!P1 ISETP.NE.AND P2, PT, R9, 0x1, PT ;  /* 0x000000010900980c */ /* 0x000fe20003f45270 */
[----:B------:R-:W-:Y:S01]  /*6d00*/  @!P1 IMAD.HI.U32 R3, R43, R11, RZ ;  /* 0x0000000b2b039227 */ /* 0x000fe200078e00ff */
[----:B------:R-:W-:Y:S02]  /*6d10*/  @!P1 SHF.R.U32.HI R0, RZ, R13, R0 ;  /* 0x0000000dff009219 */ /* 0x000fe40000011600 */
[----:B------:R-:W-:Y:S01]  /*6d20*/  @P4 SHF.R.U32.HI R105, RZ, 0x10, R17 ;  /* 0x00000010ff694819 */ /* 0x000fe20000011611 */
[----:B------:R-:W-:Y:S01]  /*6d30*/  VIADD R111, R111, 0x1 ;  /* 0x000000016f6f7836 */ /* 0x000fe20000000000 */
[----:B------:R-:W-:Y:S02]  /*6d40*/  @!P1 SHF.R.U32.HI R2, RZ, R14, R3 ;  /* 0x0000000eff029219 */ /* 0x000fe40000011603 */
[----:B------:R-:W-:Y:S02]  /*6d50*/  @!P1 SEL R3, R45, R0, !P2 ;  /* 0x000000002d039207 */ /* 0x000fe40005000000 */
[----:B------:R-:W-:Y:S05]  /*6d60*/  @!P1 SEL R2, R43, R2, !P0 ;  /* 0x000000022b029207 */ /* 0x000fea0004000000 */
[----:B------:R-:W-:Y:S02]  /*6d70*/  @!P1 IMAD.IADD R0, R2, 0x1, -R3 ;  /* 0x0000000102009824 */ /* 0x000fe400078e0a03 */
[----:B------:R-:W-:Y:S02]  /*6d80*/  @!P1 IMAD.IADD R2, R3, 0x1, -R2 ;  /* 0x0000000103029824 */ /* 0x000fe400078e0a02 */
[----:B------:R-:W-:Y:S02]  /*6d90*/  @!P1 IMAD R45, R0, R9, R45 ;  /* 0x00000009002d9224 */ /* 0x000fe400078e022d */
[----:B------:R-:W-:Y:S01]  /*6da0*/  @!P1 IMAD R43, R2, R10, R43 ;  /* 0x0000000a022b9224 */ /* 0x000fe200078e022b */
[----:B------:R-:W-:Y:S06]  /*6db0*/  BRA.U !UP0, `(.L_x_130) ;  /* 0x0000000108407547 */ /* 0x000fec000b800000 */
[----:B------:R-:W1:Y:S01]  /*6dc0*/  LDCU.64 UR8, c[0x4][0x80] ;  /* 0x01001000ff0877ac */ /* 0x000e620008000a00 */
[----:B------:R-:W-:Y:S01]  /*6dd0*/  MOV R3, 0x0 ;  /* 0x0000000000037802 */ /* 0x000fe20000000f00 */
[----:B------:R-:W-:Y:S02]  /*6de0*/  HFMA2 R12, -RZ, RZ, 0, 5.9604644775390625e-08 ;  /* 0x00000001ff0c7431 */ /* 0x000fe400000001ff */
[----:B------:R-:W-:Y:S02]  /*6df0*/  IMAD.MOV.U32 R8, RZ, RZ, 0x70 ;  /* 0x00000070ff087424 */ /* 0x000fe400078e00ff */
[----:B------:R-:W-:Y:S01]  /*6e00*/  IMAD.MOV.U32 R13, RZ, RZ, RZ ;  /* 0x000000ffff0d7224 */ /* 0x000fe200078e00ff */
[----:B------:R-:W2:Y:S01]  /*6e10*/  LDCU.64 UR6, c[0x4][0x88] ;  /* 0x01001100ff0677ac */ /* 0x000ea20008000a00 */
[----:B------:R-:W3:Y:S01]  /*6e20*/  LDC.64 R2, c[0x4][R3] ;  /* 0x0100000003027b82 */ /* 0x000ee20000000a00 */
[----:B------:R-:W4:Y:S01]  /*6e30*/  LDCU.64 UR4, c[0x4][0x8] ;  /* 0x01000100ff0477ac */ /* 0x000f220008000a00 */
[----:B-1----:R-:W-:Y:S01]  /*6e40*/  MOV R5, UR9 ;  /* 0x0000000900057c02 */ /* 0x002fe20008000f00 */
[----:B------:R-:W-:Y:S01]  /*6e50*/  IMAD.U32 R4, RZ, RZ, UR8 ;  /* 0x00000008ff047e24 */ /* 0x000fe2000f8e00ff */
[----:B--2---:R-:W-:Y:S01]  /*6e60*/  MOV R7, UR7 ;  /* 0x0000000700077c02 */ /* 0x004fe20008000f00 */
[----:B------:R-:W-:Y:S01]  /*6e70*/  IMAD.U32 R6, RZ, RZ, UR6 ;  /* 0x00000006ff067e24 */ /* 0x000fe2000f8e00ff */
[----:B----4-:R-:W-:Y:S01]  /*6e80*/  MOV R11, UR5 ;  /* 0x00000005000b7c02 */ /* 0x010fe20008000f00 */
[----:B------:R-:W-:Y:S02]  /*6e90*/  IMAD.U32 R10, RZ, RZ, UR4 ;  /* 0x00000004ff0a7e24 */ /* 0x000fe4000f8e00ff */
[----:B------:R-:W-:Y:S07]  /*6ea0*/  LEPC R20, `(.L_x_130) ;  /* 0x000000001014794e */ /* 0x000fee0000000000 */
[----:B---3-5:R-:W-:Y:S05]  /*6eb0*/  CALL.ABS.NOINC R2 ;  /* 0x0000000002007343 */ /* 0x028fea0003c00000 */
.L_x_130:
[----:B------:R-:W-:Y:S01]  /*6ec0*/  LOP3.LUT P0, RZ, R109, 0x1b0, RZ, 0xc0, !PT ;  /* 0x000001b06dff7812 */ /* 0x000fe2000780c0ff */
[----:B------:R-:W-:Y:S11]  /*6ed0*/  BSSY.RECONVERGENT B6, `(.L_x_131) ;  /* 0x0000013000067945 */ /* 0x000ff60003800200 */
[----:B------:R-:W-:Y:S01]  /*6ee0*/  @!UPT UIADD3 URZ, UPT, UPT, URZ, URZ, URZ ;  /* 0x000000fffffff290 */ /* 0x000fe2000fffe0ff */
[----:B------:R-:W-:Y:S05]  /*6ef0*/  @!P0 BRA `(.L_x_132) ;  /* 0x0000000000408947 */ /* 0x000fea0003800000 */
        /* <DEDUP_REMOVED lines=16> */
.L_x_132:
[----:B------:R-:W-:Y:S05]  /*7000*/  BSYNC.RECONVERGENT B6 ;  /* 0x0000000000067941 */ /* 0x000fea0003800200 */
.L_x_131:
[----:B------:R-:W-:Y:S01]  /*7010*/  ISETP.NE.U32.AND P3, PT, R86, RZ, PT ;  /* 0x000000ff5600720c */ /* 0x000fe20003f65070 */
[----:B------:R-:W-:Y:S01]  /*7020*/  UISETP.NE.AND UP1, UPT, UR44, URZ, UPT ;  /* 0x000000ff2c00728c */ /* 0x000fe2000bf25270 */
[----:B------:R-:W-:Y:S02]  /*7030*/  ISETP.NE.U32.AND P4, PT, R82, RZ, PT ;  /* 0x000000ff5200720c */ /* 0x000fe40003f85070 */
[----:B------:R-:W-:Y:S02]  /*7040*/  ISETP.NE.AND.EX P3, PT, R87, RZ, PT, P3 ;  /* 0x000000ff5700720c */ /* 0x000fe40003f65330 */
[----:B------:R-:W-:Y:S02]  /*7050*/  PLOP3.LUT P1, PT, PT, PT, PT, 0x8, 0x80 ;  /* 0x000000000080781c */ /* 0x000fe40003f2e170 */
[----:B------:R-:W-:Y:S02]  /*7060*/  PLOP3.LUT P0, PT, PT, PT, UP1, 0x80, 0x8 ;  /* 0x000000000008781c */ /* 0x000fe40003f0f018 */
[----:B------:R-:W-:Y:S02]  /*7070*/  ISETP.NE.AND.EX P4, PT, R83, RZ, PT, P4 ;  /* 0x000000ff5300720c */ /* 0x000fe40003f85340 */
[----:B------:R-:W1:Y:S09]  /*7080*/  @UP1 LDCU.64 UR4, c[0x0][0x888] ;  /* 0x00011100ff0417ac */ /* 0x000e720008000a00 */
[----:B------:R-:W-:Y:S01]  /*7090*/  @P0 PLOP3.LUT P1, PT, P3, PT, PT, 0x80, 0x8 ;  /* 0x000000000008081c */ /* 0x000fe20001f2f070 */
[----:B-1----:R-:W-:Y:S04]  /*70a0*/  @UP1 UISETP.NE.U32.AND UP0, UPT, UR4, URZ, UPT ;  /* 0x000000ff0400128c */ /* 0x002fe8000bf05070 */
[----:B------:R-:W-:Y:S04]  /*70b0*/  @UP1 UISETP.NE.AND.EX UP0, UPT, UR5, URZ, UPT, UP0 ;  /* 0x000000ff0500128c */ /* 0x000fe8000bf05300 */
[----:B------:R-:W-:Y:S01]  /*70c0*/  @UP1 USEL UR4, URZ, 0xffffffff, UP0 ;  /* 0xffffffffff041887 */ /* 0x000fe20008000000 */
[----:B------:R-:W-:Y:S11]  /*70d0*/  @!P3 BRA `(.L_x_133) ;  /* 0x00000000002cb947 */ /* 0x000ff60003800000 */
[----:B------:R-:W-:Y:S01]  /*70e0*/  ISETP.NE.U32.AND P2, PT, R84, RZ, PT ;  /* 0x000000ff5400720c */ /* 0x000fe20003f45070 */
[----:B------:R-:W-:Y:S03]  /*70f0*/  IMAD.MOV.U32 R96, RZ, RZ, 0x1 ;  /* 0x00000001ff607424 */ /* 0x000fe600078e00ff */
[----:B------:R-:W-:Y:S11]  /*7100*/  ISETP.NE.AND.EX P2, PT, R85, RZ, PT, P2 ;  /* 0x000000ff5500720c */ /* 0x000ff60003f45320 */
[----:B------:R-:W-:Y:S02]  /*7110*/  @!UPT UIADD3 URZ, UPT, UPT, URZ, URZ, URZ ;  /* 0x000000fffffff290 */ /* 0x000fe4000fffe0ff */
[----:B------:R-:W1:Y:S01]  /*7120*/  @P2 LDC.64 R2, c[0x0][0x888] ;  /* 0x00022200ff022b82 */ /* 0x000e620000000a00 */
[----:B------:R-:W-:Y:S04]  /*7130*/  @P2 IMAD R0, R86, UR36, RZ ;  /* 0x0000002456002c24 */ /* 0x000fe8000f8e02ff */
[----:B-1----:R-:W-:Y:S04]  /*7140*/  @P2 IMAD.WIDE R2, R0, 0x4, R2 ;  /* 0x0000000400022825 */ /* 0x002fe800078e0202 */
[----:B------:R-:W-:Y:S01]  /*7150*/  HFMA2 R0, -RZ, RZ, 0, 5.9604644775390625e-08 ;  /* 0x00000001ff007431 */ /* 0x000fe200000001ff */
[----:B-----5:R1:W5:Y:S04]  /*7160*/  @P2 LDG.E R49, desc[UR40][R2.64] ;  /* 0x0000002802312981 */ /* 0x020368000c1e1900 */
[----:B------:R-:W-:Y:S01]  /*7170*/  @!P2 PRMT R96, R0, 0x7610, R96 ;  /* 0x000076100060a816 */ /* 0x000fe20000000060 */
[----:B-1----:R-:W2:Y:S06]  /*7180*/  @!P2 LDC R49, c[0x0][0x880] ;  /* 0x00022000ff31ab82 */ /* 0x002eac0000000800 */
.L_x_133:
[----:B------:R-:W-:Y:S05]  /*7190*/  @!P4 BRA `(.L_x_134) ;  /* 0x000000000020c947 */ /* 0x000fea0003800000 */
[----:B------:R-:W-:Y:S04]  /*71a0*/  ISETP.NE.U32.AND P2, PT, R80, RZ, PT ;  /* 0x000000ff5000720c */ /* 0x000fe80003f45070 */
[----:B------:R-:W-:Y:S11]  /*71b0*/  ISETP.NE.AND.EX P2, PT, R81, RZ, PT, P2 ;  /* 0x000000ff5100720c */ /* 0x000ff60003f45320 */
[----:B------:R-:W-:Y:S02]  /*71c0*/  @!UPT UIADD3 URZ, UPT, UPT, URZ, URZ, URZ ;  /* 0x000000fffffff290 */ /* 0x000fe4000fffe0ff */
[----:B------:R-:W1:Y:S01]  /*71d0*/  @P2 LDC.64 R2, c[0x0][0x8a8] ;  /* 0x00022a00ff022b82 */ /* 0x000e620000000a00 */
[----:B------:R-:W-:Y:S04]  /*71e0*/  @P2 IMAD R0, R82, UR36, RZ ;  /* 0x0000002452002c24 */ /* 0x000fe8000f8e02ff */
[----:B-1----:R-:W-:Y:S05]  /*71f0*/  @P2 IMAD.WIDE R2, R0, 0x4, R2 ;  /* 0x0000000400022825 */ /* 0x002fea00078e0202 */
[----:B-----5:R1:W5:Y:S02]  /*7200*/  @P2 LDG.E R47, desc[UR40][R2.64] ;  /* 0x00000028022f2981 */ /* 0x020364000c1e1900 */
[----:B-1----:R-:W3:Y:S02]  /*7210*/  @!P2 LDC R47, c[0x0][0x8a0] ;  /* 0x00022800ff2fab82 */ /* 0x002ee40000000800 */
.L_x_134:
[----:B--2--5:R-:W-:Y:S01]  /*7220*/  @P0 FSETP.NEU.AND P4, PT, R49, RZ, PT ;  /* 0x000000ff3100020b */ /* 0x024fe20003f8d000 */
[----:B------:R-:W-:Y:S01]  /*7230*/  IMAD.U32 R0, RZ, RZ, UR4 ;  /* 0x00000004ff007e24 */ /* 0x000fe2000f8e00ff */
[----:B------:R-:W-:Y:S01]  /*7240*/  @P0 LOP3.LUT P2, RZ, R96, 0xff, RZ, 0xc0, !PT ;  /* 0x000000ff60ff0812 */ /* 0x000fe2000784c0ff */
[----:B------:R-:W-:Y:S01]  /*7250*/  BSSY B1, `(.L_x_135) ;  /* 0x0000039000017945 */ /* 0x000fe20003800000 */
[----:B------:R-:W-:Y:S02]  /*7260*/  @P0 SEL R9, RZ, 0xffffffff, P4 ;  /* 0xffffffffff090807 */ /* 0x000fe40002000000 */
[----:B------:R-:W-:Y:S02]  /*7270*/  CS2R R54, SRZ ;  /* 0x0000000000367805 */ /* 0x000fe4000001ff00 */
[----:B------:R-:W-:Y:S02]  /*7280*/  LEA R92, R44, UR43, 0x3 ;  /* 0x0000002b2c5c7c11 */ /* 0x000fe4000f8e18ff */
[----:B------:R-:W-:Y:S02]  /*7290*/  CS2R R52, SRZ ;  /* 0x0000000000347805 */ /* 0x000fe4000001ff00 */
[----:B------:R-:W-:Y:S02]  /*72a0*/  @P1 SEL R9, R0, R9, !P2 ;  /* 0x0000000900091207 */ /* 0x000fe40005000000 */
[----:B------:R-:W-:Y:S02]  /*72b0*/  CS2R R58, SRZ ;  /* 0x00000000003a7805 */ /* 0x000fe4000001ff00 */
[----:B------:R-:W-:Y:S02]  /*72c0*/  SHF.L.U32 R7, R108, 0x1f, RZ ;  /* 0x0000001f6c077819 */ /* 0x000fe400000006ff */
[----:B------:R-:W-:Y:S02]  /*72d0*/  CS2R R56, SRZ ;  /* 0x0000000000387805 */ /* 0x000fe4000001ff00 */
[----:B------:R-:W-:Y:S02]  /*72e0*/  @P0 LOP3.LUT R9, R9, 0x1, RZ, 0xc0, !PT ;  /* 0x0000000109090812 */ /* 0x000fe400078ec0ff */
[C---:B------:R-:W-:Y:S02]  /*72f0*/  LEA.HI R5, R44.reuse, R44, RZ, 0x1 ;  /* 0x0000002c2c057211 */ /* 0x040fe400078f08ff */
[----:B------:R-:W-:Y:S02]  /*7300*/  ISETP.NE.U32.OR P1, PT, R9, 0x1, !P0 ;  /* 0x000000010900780c */ /* 0x000fe40004725470 */
[----:B------:R-:W-:Y:S01]  /*7310*/  PLOP3.LUT P5, PT, PT, PT, PT, 0x8, 0x80 ;  /* 0x000000000080781c */ /* 0x000fe20003fae170 */
[C---:B------:R-:W-:Y:S01]  /*7320*/  IMAD.SHL.U32 R3, R5.reuse, 0x20, RZ ;  /* 0x0000002005037824 */ /* 0x040fe200078e00ff */
[----:B------:R-:W-:Y:S04]  /*7330*/  LOP3.LUT R5, R5, 0xffe, RZ, 0xc0, !PT ;  /* 0x00000ffe05057812 */ /* 0x000fe800078ec0ff */
[----:B------:R-:W-:Y:S01]  /*7340*/  LOP3.LUT R3, R3, 0xffffffc0, RZ, 0xc0, !PT ;  /* 0xffffffc003037812 */ /* 0x000fe200078ec0ff */
[----:B------:R-:W-:Y:S04]  /*7350*/  IMAD.IADD R32, R44, 0x1, -R5 ;  /* 0x000000012c207824 */ /* 0x000fe800078e0a05 */
[----:B------:R-:W-:Y:S01]  /*7360*/  @P1 SHF.L.U32 R2, R106, 0x1f, RZ ;  /* 0x0000001f6a021819 */ /* 0x000fe200000006ff */
[----:B------:R-:W-:Y:S03]  /*7370*/  IMAD.IADD R3, R46, 0x1, R3 ;  /* 0x000000012e037824 */ /* 0x000fe600078e0203 */
[----:B------:R-:W1:Y:S01]  /*7380*/  @P1 SYNCS.PHASECHK.TRANS64.TRYWAIT P0, [UR43+0x360], R2 ;  /* 0x00036002ff0015a7 */ /* 0x000e62000800112b */
[----:B------:R-:W-:Y:S01]  /*7390*/  IMAD R32, R32, 0x100000, R3 ;  /* 0x0010000020207824 */ /* 0x000fe200078e0203 */
[----:B------:R2:W4:Y:S01]  /*73a0*/  SYNCS.PHASECHK.TRANS64.TRYWAIT P4, [R92+URZ+0x3a0], R7 ;  /* 0x0003a0075c0075a7 */ /* 0x00052200080811ff */
[----:B-1----:R-:W-:Y:S01]  /*73b0*/  @P1 PLOP3.LUT P5, PT, P0, PT, PT, 0x8, 0x80 ;  /* 0x000000000080181c */ /* 0x002fe200007ae170 */
[----:B------:R-:W-:Y:S01]  /*73c0*/  @!UPT UIADD3 URZ, UPT, UPT, URZ, URZ, URZ ;  /* 0x000000fffffff290 */ /* 0x000fe2000fffe0ff */
[----:B--2---:R-:W-:Y:S11]  /*73d0*/  @!P1 BRA `(.L_x_136) ;  /* 0x0000000000809947 */ /* 0x004ff60003800000 */
[----:B------:R-:W-:Y:S01]  /*73e0*/  ISETP.NE.U32.AND P0, PT, RZ, UR38, PT ;  /* 0x00000026ff007c0c */ /* 0x000fe2000bf05070 */
[----:B------:R-:W-:Y:S01]  /*73f0*/  BSSY B0, `(.L_x_137) ;  /* 0x0000012000007945 */ /* 0x000fe20003800000 */
[----:B------:R-:W-:Y:S02]  /*7400*/  FSETP.NEU.AND P2, PT, R49, RZ, PT ;  /* 0x000000ff3100720b */ /* 0x000fe40003f4d000 */
[----:B------:R-:W-:Y:S02]  /*7410*/  CS2R R58, SRZ ;  /* 0x00000000003a7805 */ /* 0x000fe4000001ff00 */
[----:B------:R-:W-:Y:S02]  /*7420*/  ISETP.NE.AND.EX P0, PT, RZ, UR39, PT, P0 ;  /* 0x00000027ff007c0c */ /* 0x000fe4000bf05300 */
[----:B------:R-:W-:Y:S02]  /*7430*/  CS2R R56, SRZ ;  /* 0x0000000000387805 */ /* 0x000fe4000001ff00 */
[----:B------:R-:W-:Y:S02]  /*7440*/  LOP3.LUT P1, RZ, R96, 0xff, RZ, 0xc0, !PT ;  /* 0x000000ff60ff7812 */ /* 0x000fe4000782c0ff */
[----:B------:R-:W-:Y:S02]  /*7450*/  CS2R R54, SRZ ;  /* 0x0000000000367805 */ /* 0x000fe4000001ff00 */
[----:B------:R-:W-:Y:S02]  /*7460*/  SEL R0, RZ, 0xffffffff, P2 ;  /* 0xffffffffff007807 */ /* 0x000fe40001000000 */
[----:B------:R-:W-:Y:S02]  /*7470*/  CS2R R52, SRZ ;  /* 0x0000000000347805 */ /* 0x000fe4000001ff00 */
[----:B------:R-:W-:Y:S04]  /*7480*/  SEL R3, RZ, 0xffffffff, P0 ;  /* 0xffffffffff037807 */ /* 0x000fe80000000000 */
[----:B------:R-:W-:Y:S04]  /*7490*/  @P3 SEL R0, R3, R0, !P1 ;  /* 0x0000000003003207 */ /* 0x000fe80004800000 */
[----:B------:R-:W-:Y:S04]  /*74a0*/  LOP3.LUT R0, R0, 0x1, RZ, 0xc0, !PT ;  /* 0x0000000100007812 */ /* 0x000fe800078ec0ff */
[----:B------:R-:W-:Y:S01]  /*74b0*/  ISETP.NE.U32.AND P0, PT, R0, 0x1, PT ;  /* 0x000000010000780c */ /* 0x000fe20003f05070 */
[----:B------:R-:W-:Y:S01]  /*74c0*/  @!UPT UIADD3 URZ, UPT, UPT, URZ, URZ, URZ ;  /* 0x000000fffffff290 */ /* 0x000fe2000fffe0ff */
[----:B------:R-:W-:Y:S11]  /*74d0*/  @!P5 BRA `(.L_x_138) ;  /* 0x00000000000cd947 */ /* 0x000ff60003800000 */
[----:B------:R-:W-:Y:S04]  /*74e0*/  SHF.L.U32 R3, R106, 0x1f, RZ ;  /* 0x0000001f6a037819 */ /* 0x000fe800000006ff */
[----:B------:R-:W1:Y:S02]  /*74f0*/  SYNCS.PHASECHK.TRANS64.TRYWAIT P1, [UR43+0x360], R3 ;  /* 0x00036003ff0075a7 */ /* 0x000e64000802112b */
[----:B-1----:R-:W-:Y:S05]  /*7500*/  @!P1 BRA `(.L_x_139) ;  /* 0x0000002800049947 */ /* 0x002fea0003800000 */
.L_x_138:
[----:B------:R-:W-:Y:S05]  /*7510*/  BSYNC B0 ;  /* 0x0000000000007941 */ /* 0x000fea0003800000 */
.L_x_137:
[----:B------:R2:W1:Y:S01]  /*7520*/  @P0 LDS.128 R56, [R103+UR43+0x600] ;  /* 0x0006002b67380984 */ /* 0x0004620008000c00 */
[----:B------:R-:W-:Y:S01]  /*7530*/  UIADD3 UR4, UPT, UPT, UR43, 0x368, URZ ;  /* 0x000003682b047890 */ /* 0x000fe2000fffe0ff */
[----:B------:R-:W-:Y:S02]  /*7540*/  LOP3.LUT R106, R106, 0x1, RZ, 0x3c, !PT ;  /* 0x000000016a6a7812 */ /* 0x000fe400078e3cff */
[----:B------:R2:W1:Y:S01]  /*7550*/  @P0 LDS.128 R52, [R102+0x10] ;  /* 0x0000100066340984 */ /* 0x0004620000000c00 */
[----:B------:R-:W-:Y:S01]  /*7560*/  UPRMT UR4, UR37, 0x654, UR4 ;  /* 0x0000065425047896 */ /* 0x000fe20008000004 */
[----:B------:R-:W-:Y:S01]  /*7570*/  @!PT LDS RZ, [RZ] ;  /* 0x00000000fffff984 */ /* 0x000fe20000000800 */
[----:B------:R-:W-:Y:S01]  /*7580*/  @!PT LDS RZ, [RZ] ;  /* 0x00000000fffff984 */ /* 0x000fe20000000800 */
[----:B------:R-:W-:Y:S01]  /*7590*/  @!PT LDS RZ, [RZ] ;  /* 0x00000000fffff984 */ /* 0x000fe20000000800 */
[----:B------:R-:W-:Y:S01]  /*75a0*/  @!PT LDS RZ, [RZ] ;  /* 0x00000000fffff984 */ /* 0x000fe20000000800 */
[----:B------:R5:W-:Y:S06]  /*75b0*/  MEMBAR.ALL.CTA ;  /* 0x0000000000007992 */ /* 0x000bec0000008000 */
[----:B-----5:R-:W5:Y:S02]  /*75c0*/  FENCE.VIEW.ASYNC.S ;  /* 0x00000000000073c6 */ /* 0x020f640000000000 */
[----:B-----5:R-:W-:Y:S03]  /*75d0*/  SYNCS.ARRIVE.TRANS64.RED.A1T0 RZ, [UR4], RZ ;  /* 0x000000ffffff79a7 */ /* 0x020fe60008100404 */
.L_x_136:
[----:B------:R-:W-:Y:S05]  /*75e0*/  BSYNC B1 ;  /* 0x0000000000017941 */ /* 0x000fea0003800000 */
.L_x_135:
[----:B-1----:R-:W-:Y:S04]  /*75f0*/  SHF.R.U32.HI R3, RZ, 0x15, R32 ;  /* 0x00000015ff037819 */ /* 0x002fe80000011620 */
[----:B------:R-:W-:Y:S01]  /*7600*/  LOP3.LUT P0, RZ, R3, 0x3, R104, 0x48, !PT ;  /* 0x0000000303ff7812 */ /* 0x000fe20007804868 */
[----:B------:R-:W-:Y:S01]  /*7610*/  @!UPT UIADD3 URZ, UPT, UPT, URZ, URZ, URZ ;  /* 0x000000fffffff290 */ /* 0x000fe2000fffe0ff */
[----:B----4-:R-:W-:Y:S11]  /*7620*/  @P4 BRA `(.L_x_140) ;  /* 0x0000000000084947 */ /* 0x010ff60003800000 */
[----:B------:R-:W1:Y:S02]  /*7630*/  SYNCS.PHASECHK.TRANS64.TRYWAIT P1, [R92+URZ+0x3a0], R7 ;  /* 0x0003a0075c0075a7 */ /* 0x000e6400080211ff */
[----:B-1----:R-:W-:Y:S05]  /*7640*/  @!P1 BRA `(.L_x_141) ;  /* 0x0000002400cc9947 */ /* 0x002fea0003800000 */
.L_x_140:
[----:B------:R-:W-:Y:S05]  /*7650*/  @!P0 BRA `(.L_x_142) ;  /* 0x0000000000408947 */ /* 0x000fea0003800000 */
[----:B------:R-:W4:Y:S01]  /*7660*/  LDCU.64 UR8, c[0x4][0x70] ;  /* 0x01000e00ff0877ac */ /* 0x000f220008000a00 */
[----:B------:R-:W-:Y:S01]  /*7670*/  MOV R3, 0x0 ;  /* 0x0000000000037802 */ /* 0x000fe20000000f00 */
[----:B------:R-:W-:Y:S02]  /*7680*/  HFMA2 R12, -RZ, RZ, 0, 5.9604644775390625e-08 ;  /* 0x00000001ff0c7431 */ /* 0x000fe400000001ff */
[----:B------:R-:W-:Y:S02]  /*7690*/  IMAD.MOV.U32 R8, RZ, RZ, 0x192 ;  /* 0x00000192ff087424 */ /* 0x000fe400078e00ff */
[----:B------:R-:W-:Y:S01]  /*76a0*/  IMAD.MOV.U32 R13, RZ, RZ, RZ ;  /* 0x000000ffff0d7224 */ /* 0x000fe200078e00ff */
[----:B------:R-:W1:Y:S01]  /*76b0*/  LDCU.64 UR6, c[0x4][0x78] ;  /* 0x01000f00ff0677ac */ /* 0x000e620008000a00 */
[----:B------:R-:W2:Y:S01]  /*76c0*/  LDC.64 R2, c[0x4][R3] ;  /* 0x0100000003027b82 */ /* 0x000ea20000000a00 */
[----:B------:R-:W5:Y:S01]  /*76d0*/  LDCU.64 UR4, c[0x4][0x10] ;  /* 0x01000200ff0477ac */ /* 0x000f620008000a00 */
[----:B----4-:R-:W-:Y:S01]  /*76e0*/  MOV R5, UR9 ;  /* 0x0000000900057c02 */ /* 0x010fe20008000f00 */
[----:B------:R-:W-:Y:S01]  /*76f0*/  IMAD.U32 R4, RZ, RZ, UR8 ;  /* 0x00000008ff047e24 */ /* 0x000fe2000f8e00ff */
[----:B-1----:R-:W-:Y:S01]  /*7700*/  MOV R7, UR7 ;  /* 0x0000000700077c02 */ /* 0x002fe20008000f00 */
[----:B------:R-:W-:Y:S01]  /*7710*/  IMAD.U32 R6, RZ, RZ, UR6 ;  /* 0x00000006ff067e24 */ /* 0x000fe2000f8e00ff */
[----:B-----5:R-:W-:Y:S01]  /*7720*/  MOV R11, UR5 ;  /* 0x00000005000b7c02 */ /* 0x020fe20008000f00 */
[----:B------:R-:W-:Y:S02]  /*7730*/  IMAD.U32 R10, RZ, RZ, UR4 ;  /* 0x00000004ff0a7e24 */ /* 0x000fe4000f8e00ff */
[----:B------:R-:W-:Y:S07]  /*7740*/  LEPC R20, `(.L_x_142) ;  /* 0x000000001014794e */ /* 0x000fee0000000000 */
[----:B--23--:R-:W-:Y:S05]  /*7750*/  CALL.ABS.NOINC R2 ;  /* 0x0000000002007343 */ /* 0x00cfea0003c00000 */
.L_x_142:
[----:B------:R-:W-:Y:S01]  /*7760*/  LOP3.LUT P0, RZ, R101, 0x60, RZ, 0xc0, !PT ;  /* 0x0000006065ff7812 */ /* 0x000fe2000780c0ff */
[----:B------:R-:W-:Y:S05]  /*7770*/  WARPSYNC.ALL ;  /* 0x0000000000007948 */ /* 0x000fea0003800000 */
[----:B------:R-:W-:Y:S01]  /*7780*/  R2UR UR4, R32 ;  /* 0x00000000200472ca */ /* 0x000fe200000e0000 */
[----:B------:R-:W-:Y:S01]  /*7790*/  BSSY.RECONVERGENT B0, `(.L_x_143) ;  /* 0x00000a0000007945 */ /* 0x000fe20003800200 */
[-C--:B------:R-:W-:Y:S02]  /*77a0*/  F2FP.F16.E4M3.UNPACK_B R50, R56.reuse ;  /* 0x00000038ff32723e */ /* 0x080fe400020006ff */
[----:B------:R-:W-:Y:S02]  /*77b0*/  F2FP.F16.E4M3.UNPACK_B R63, R56.H1 ;  /* 0x00000038ff3f723e */ /* 0x000fe400030006ff */
[-C--:B------:R-:W-:Y:S01]  /*77c0*/  F2FP.F16.E4M3.UNPACK_B R56, R57.reuse ;  /* 0x00000039ff38723e */ /* 0x080fe200020006ff */
[--C-:B------:R-:W-:Y:S01]  /*77d0*/  HADD2.F32 R48, -RZ, R50.reuse.H0_H0 ;  /* 0x20000032ff307230 */ /* 0x100fe20000004100 */
[----:B------:R-:W-:Y:S01]  /*77e0*/  F2FP.F16.E4M3.UNPACK_B R57, R57.H1 ;  /* 0x00000039ff39723e */ /* 0x000fe200030006ff */
[----:B------:R-:W-:Y:S01]  /*77f0*/  HADD2.F32 R50, -RZ, R50.H1_H1 ;  /* 0x30000032ff327230 */ /* 0x000fe20000004100 */
[-C--:B------:R-:W-:Y:S01]  /*7800*/  F2FP.F16.E4M3.UNPACK_B R66, R52.reuse ;  /* 0x00000034ff42723e */ /* 0x080fe200020006ff */
[--C-:B------:R-:W-:Y:S01]  /*7810*/  HADD2.F32 R51, -RZ, R63.reuse.H0_H0 ;  /* 0x2000003fff337230 */ /* 0x100fe20000004100 */
[----:B------:R-:W-:Y:S01]  /*7820*/  F2FP.F16.E4M3.UNPACK_B R68, R52.H1 ;  /* 0x00000034ff44723e */ /* 0x000fe200030006ff */
[----:B-1----:R-:W-:Y:S01]  /*7830*/  LDTM.16dp32bit_t0_t15.x32 R4, tmem[UR4] ;  /* 0x00000004000479ee */ /* 0x002fe20008a80000 */
[----:B------:R-:W3:Y:S01]  /*7840*/  LDTM.16dp32bit_t16_t31.x32 R4, tmem[UR4+0x20] ;  /* 0x00002004000479ee */ /* 0x000ee20008aa0000 */
[----:B------:R-:W-:Y:S01]  /*7850*/  NOP ;  /* 0x0000000000007918 */ /* 0x000fe20000000000 */
[----:B------:R-:W-:Y:S01]  /*7860*/  R2UR UR5, R92 ;  /* 0x000000005c0572ca */ /* 0x000fe200000e0000 */
[--C-:B------:R-:W-:Y:S01]  /*7870*/  HADD2.F32 R65, -RZ, R66.reuse.H0_H0 ;  /* 0x20000042ff417230 */ /* 0x100fe20000004100 */
[----:B------:R-:W-:Y:S01]  /*7880*/  F2FP.F16.E4M3.UNPACK_B R61, R58 ;  /* 0x0000003aff3d723e */ /* 0x000fe200020006ff */
[----:B------:R-:W-:Y:S01]  /*7890*/  HADD2.F32 R67, -RZ, R66.H1_H1 ;  /* 0x30000042ff437230 */ /* 0x000fe20000004100 */
[-C--:B------:R-:W-:Y:S01]  /*78a0*/  F2FP.F16.E4M3.UNPACK_B R70, R53.reuse ;  /* 0x00000035ff46723e */ /* 0x080fe200020006ff */
[----:B------:R-:W-:Y:S01]  /*78b0*/  HADD2.F32 R52, -RZ, R63.H1_H1 ;  /* 0x3000003fff347230 */ /* 0x000fe20000004100 */
[----:B------:R-:W-:Y:S01]  /*78c0*/  F2FP.F16.E4M3.UNPACK_B R72, R53.H1 ;  /* 0x00000035ff48723e */ /* 0x000fe200030006ff */
[----:B------:R-:W-:Y:S01]  /*78d0*/  HADD2.F32 R53, -RZ, R56.H0_H0 ;  /* 0x20000038ff357230 */ /* 0x000fe20000004100 */
[-C--:B------:R-:W-:Y:S01]  /*78e0*/  F2FP.F16.E4M3.UNPACK_B R74, R54.reuse ;  /* 0x00000036ff4a723e */ /* 0x080fe200020006ff */
[----:B------:R-:W-:Y:S01]  /*78f0*/  HADD2.F32 R69, -RZ, R70.H0_H0 ;  /* 0x20000046ff457230 */ /* 0x000fe20000004100 */
[----:B------:R-:W-:Y:S01]  /*7900*/  F2FP.F16.E4M3.UNPACK_B R76, R54.H1 ;  /* 0x00000036ff4c723e */ /* 0x000fe200030006ff */
[----:B------:R-:W-:Y:S01]  /*7910*/  HADD2.F32 R54, -RZ, R56.H1_H1 ;  /* 0x30000038ff367230 */ /* 0x000fe20000004100 */
[----:B------:R-:W-:Y:S01]  /*7920*/  F2FP.F16.E4M3.UNPACK_B R60, R58.H1 ;  /* 0x0000003aff3c723e */ /* 0x000fe200030006ff */
[----:B------:R-:W-:Y:S01]  /*7930*/  UIADD3 UR5, UPT, UPT, UR5, 0x3c0, URZ ;  /* 0x000003c005057890 */ /* 0x000fe2000fffe0ff */
[----:B------:R-:W-:Y:S01]  /*7940*/  HADD2.F32 R58, -RZ, R61.H1_H1 ;  /* 0x3000003dff3a7230 */ /* 0x000fe20000004100 */
[----:B------:R-:W-:Y:S01]  /*7950*/  F2FP.F16.E4M3.UNPACK_B R77, R55 ;  /* 0x00000037ff4d723e */ /* 0x000fe200020006ff */
[----:B------:R-:W-:Y:S01]  /*7960*/  HADD2.F32 R70, -RZ, R70.H1_H1 ;  /* 0x30000046ff467230 */ /* 0x000fe20000004100 */
[----:B------:R-:W-:Y:S01]  /*7970*/  UPRMT UR5, UR37, 0x654, UR5 ;  /* 0x0000065425057896 */ /* 0x000fe20008000005 */
[--C-:B------:R-:W-:Y:S01]  /*7980*/  HADD2.F32 R73, -RZ, R74.reuse.H0_H0 ;  /* 0x2000004aff497230 */ /* 0x100fe20000004100 */
[----:B------:R-:W-:Y:S01]  /*7990*/  F2FP.F16.E4M3.UNPACK_B R62, R59 ;  /* 0x0000003bff3e723e */ /* 0x000fe200020006ff */
[----:B------:R-:W-:Y:S01]  /*79a0*/  HADD2.F32 R74, -RZ, R74.H1_H1 ;  /* 0x3000004aff4a7230 */ /* 0x000fe20000004100 */
[----:B------:R-:W-:Y:S01]  /*79b0*/  F2FP.F16.E4M3.UNPACK_B R78, R55.H1 ;  /* 0x00000037ff4e723e */ /* 0x000fe200030006ff */
[C---:B---3--:R-:W-:Y:S01]  /*79c0*/  FMUL R4, R47.reuse, R4 ;  /* 0x000000042f047220 */ /* 0x048fe20000400000 */
[C---:B------:R-:W-:Y:S01]  /*79d0*/  FMUL R5, R47.reuse, R5 ;  /* 0x000000052f057220 */ /* 0x040fe20000400000 */
[C---:B------:R-:W-:Y:S01]  /*79e0*/  FMUL R8, R47.reuse, R8 ;  /* 0x000000082f087220 */ /* 0x040fe20000400000 */
[----:B------:R-:W-:Y:S01]  /*79f0*/  FMUL R9, R47, R9 ;  /* 0x000000092f097220 */ /* 0x000fe20000400000 */
[----:B------:R-:W-:Y:S01]  /*7a00*/  SYNCS.ARRIVE.TRANS64.RED.A1T0 RZ, [UR5], RZ ;  /* 0x000000ffffff79a7 */ /* 0x000fe20008100405 */
[C---:B------:R-:W-:Y:S01]  /*7a10*/  FFMA R4, R49.reuse, R48, R4 ;  /* 0x0000003031047223 */ /* 0x040fe20000000004 */
[----:B------:R-:W-:Y:S01]  /*7a20*/  FFMA R5, R49, R50, R5 ;  /* 0x0000003231057223 */ /* 0x000fe20000000005 */
[C---:B------:R-:W-:Y:S01]  /*7a30*/  FMUL R12, R47.reuse, R12 ;  /* 0x0000000c2f0c7220 */ /* 0x040fe20000400000 */
        /* <DEDUP_REMOVED lines=9> */
[----:B------:R-:W-:Y:S02]  /*7ad0*/  HADD2.F32 R48, -RZ, R77.H1_H1 ;  /* 0x3000004dff307230 */ /* 0x000fe40000004100 */
[C---:B------:R-:W-:Y:S01]  /*7ae0*/  FMUL R28, R47.reuse, R32 ;  /* 0x000000202f1c7220 */ /* 0x040fe20000400000 */
[C---:B------:R-:W-:Y:S01]  /*7af0*/  FMUL R29, R47.reuse, R33 ;  /* 0x000000212f1d7220 */ /* 0x040fe20000400000 */
[C---:B------:R-:W-:Y:S01]  /*7b00*/  FMUL R6, R47.reuse, R6 ;  /* 0x000000062f067220 */ /* 0x040fe20000400000 */
[C---:B------:R-:W-:Y:S01]  /*7b10*/  FMUL R7, R47.reuse, R7 ;  /* 0x000000072f077220 */ /* 0x040fe20000400000 */
[--C-:B------:R-:W-:Y:S02]  /*7b20*/  HADD2.F32 R55, -RZ, R57.reuse.H0_H0 ;  /* 0x20000039ff377230 */ /* 0x100fe40000004100 */
[----:B------:R-:W-:Y:S01]  /*7b30*/  FMUL R10, R47, R10 ;  /* 0x0000000a2f0a7220 */ /* 0x000fe20000400000 */
[C---:B------:R-:W-:Y:S01]  /*7b40*/  FFMA R6, R49.reuse, R51, R6 ;  /* 0x0000003331067223 */ /* 0x040fe20000000006 */
[----:B------:R-:W-:Y:S02]  /*7b50*/  HADD2.F32 R56, -RZ, R57.H1_H1 ;  /* 0x30000039ff387230 */ /* 0x000fe40000004100 */
[C---:B------:R-:W-:Y:S01]  /*7b60*/  FFMA R7, R49.reuse, R52, R7 ;  /* 0x0000003431077223 */ /* 0x040fe20000000007 */
[C---:B------:R-:W-:Y:S01]  /*7b70*/  FFMA R8, R49.reuse, R53, R8 ;  /* 0x0000003531087223 */ /* 0x040fe20000000008 */
[C---:B------:R-:W-:Y:S01]  /*7b80*/  FFMA R9, R49.reuse, R54, R9 ;  /* 0x0000003631097223 */ /* 0x040fe20000000009 */
[----:B------:R-:W-:Y:S02]  /*7b90*/  HADD2.F32 R57, -RZ, R61.H0_H0 ;  /* 0x2000003dff397230 */ /* 0x000fe40000004100 */
[----:B------:R-:W-:Y:S01]  /*7ba0*/  FFMA R10, R49, R55, R10 ;  /* 0x00000037310a7223 */ /* 0x000fe2000000000a */
[----:B------:R-:W-:Y:S01]  /*7bb0*/  F2FP.SATFINITE.E4M3.F32.PACK_AB_MERGE_C R92, R7, R6, RZ ;  /* 0x00000006075c723e */ /* 0x000fe200048070ff */
[----:B------:R-:W-:Y:S02]  /*7bc0*/  HADD2.F32 R61, -RZ, R62.H0_H0 ;  /* 0x2000003eff3d7230 */ /* 0x000fe40000004100 */
[----:B------:R-:W-:Y:S01]  /*7bd0*/  FMUL R11, R47, R11 ;  /* 0x0000000b2f0b7220 */ /* 0x000fe20000400000 */
[----:B------:R-:W-:Y:S01]  /*7be0*/  F2FP.F16.E4M3.UNPACK_B R64, R59.H1 ;  /* 0x0000003bff40723e */ /* 0x000fe200030006ff */
[----:B------:R-:W-:Y:S01]  /*7bf0*/  HADD2.F32 R59, -RZ, R60.H0_H0 ;  /* 0x2000003cff3b7230 */ /* 0x000fe20000004100 */
[----:B------:R-:W-:Y:S01]  /*7c00*/  F2FP.SATFINITE.E4M3.F32.PACK_AB_MERGE_C R92, R5, R4, R92 ;  /* 0x00000004055c723e */ /* 0x000fe2000480705c */
[C---:B------:R-:W-:Y:S01]  /*7c10*/  FFMA R11, R49.reuse, R56, R11 ;  /* 0x00000038310b7223 */ /* 0x040fe2000000000b */
[C---:B------:R-:W-:Y:S01]  /*7c20*/  FFMA R12, R49.reuse, R57, R12 ;  /* 0x00000039310c7223 */ /* 0x040fe2000000000c */
[----:B------:R-:W-:Y:S01]  /*7c30*/  FFMA R13, R49, R58, R13 ;  /* 0x0000003a310d7223 */ /* 0x000fe2000000000d */
[----:B------:R-:W-:Y:S02]  /*7c40*/  HADD2.F32 R62, -RZ, R62.H1_H1 ;  /* 0x3000003eff3e7230 */ /* 0x000fe40000004100 */
[----:B------:R-:W-:Y:S01]  /*7c50*/  FMUL R14, R47, R14 ;  /* 0x0000000e2f0e7220 */ /* 0x000fe20000400000 */
[----:B------:R-:W-:Y:S01]  /*7c60*/  HADD2.F32 R60, -RZ, R60.H1_H1 ;  /* 0x3000003cff3c7230 */ /* 0x000fe20000004100 */
[----:B------:R-:W-:Y:S01]  /*7c70*/  F2FP.SATFINITE.E4M3.F32.PACK_AB_MERGE_C R93, R11, R10, RZ ;  /* 0x0000000a0b5d723e */ /* 0x000fe200048070ff */
[----:B------:R-:W-:Y:S02]  /*7c80*/  HADD2.F32 R51, -RZ, R77.H0_H0 ;  /* 0x2000004dff337230 */ /* 0x000fe40000004100 */
[----:B------:R-:W-:Y:S01]  /*7c90*/  FFMA R14, R49, R59, R14 ;  /* 0x0000003b310e7223 */ /* 0x000fe2000000000e */
[----:B------:R-:W-:Y:S01]  /*7ca0*/  FMUL R15, R47, R15 ;  /* 0x0000000f2f0f7220 */ /* 0x000fe20000400000 */
[--C-:B------:R-:W-:Y:S01]  /*7cb0*/  HADD2.F32 R63, -RZ, R64.reuse.H0_H0 ;  /* 0x20000040ff3f7230 */ /* 0x100fe20000004100 */
[----:B------:R-:W-:Y:S01]  /*7cc0*/  F2FP.SATFINITE.E4M3.F32.PACK_AB_MERGE_C R93, R9, R8, R93 ;  /* 0x00000008095d723e */ /* 0x000fe2000480705d */
[----:B------:R-:W-:Y:S02]  /*7cd0*/  HADD2.F32 R64, -RZ, R64.H1_H1 ;  /* 0x30000040ff407230 */ /* 0x000fe40000004100 */
[C---:B------:R-:W-:Y:S01]  /*7ce0*/  FFMA R15, R49.reuse, R60, R15 ;  /* 0x0000003c310f7223 */ /* 0x040fe2000000000f */
[C---:B------:R-:W-:Y:S01]  /*7cf0*/  FFMA R16, R49.reuse, R61, R16 ;  /* 0x0000003d31107223 */ /* 0x040fe20000000010 */
[----:B------:R-:W-:Y:S01]  /*7d00*/  FFMA R17, R49, R62, R17 ;  /* 0x0000003e31117223 */ /* 0x000fe20000000011 */
[C---:B------:R-:W-:Y:S01]  /*7d10*/  FMUL R18, R47.reuse, R18 ;  /* 0x000000122f127220 */ /* 0x040fe20000400000 */
[C---:B------:R-:W-:Y:S01]  /*7d20*/  FMUL R19, R47.reuse, R19 ;  /* 0x000000132f137220 */ /* 0x040fe20000400000 */
[--C-:B------:R-:W-:Y:S02]  /*7d30*/  HADD2.F32 R66, -RZ, R68.reuse.H0_H0 ;  /* 0x20000044ff427230 */ /* 0x100fe40000004100 */
[----:B------:R-:W-:Y:S01]  /*7d40*/  FMUL R3, R47, R22 ;  /* 0x000000162f037220 */ /* 0x000fe20000400000 */
[C---:B------:R-:W-:Y:S01]  /*7d50*/  FFMA R18, R49.reuse, R63, R18 ;  /* 0x0000003f31127223 */ /* 0x040fe20000000012 */
[----:B------:R-:W-:Y:S02]  /*7d60*/  HADD2.F32 R68, -RZ, R68.H1_H1 ;  /* 0x30000044ff447230 */ /* 0x000fe40000004100 */
[----:B------:R-:W-:Y:S01]  /*7d70*/  FFMA R19, R49, R64, R19 ;  /* 0x0000004031137223 */ /* 0x000fe20000000013 */
[----:B------:R-:W-:Y:S01]  /*7d80*/  FMUL R23, R47, R23 ;  /* 0x000000172f177220 */ /* 0x000fe20000400000 */
[C---:B------:R-:W-:Y:S01]  /*7d90*/  FFMA R0, R49.reuse, R65, R0 ;  /* 0x0000004131007223 */ /* 0x040fe20000000000 */
[C---:B------:R-:W-:Y:S01]  /*7da0*/  FFMA R2, R49.reuse, R67, R2 ;  /* 0x0000004331027223 */ /* 0x040fe20000000002 */
[--C-:B------:R-:W-:Y:S02]  /*7db0*/  HADD2.F32 R71, -RZ, R72.reuse.H0_H0 ;  /* 0x20000048ff477230 */ /* 0x100fe40000004100 */
[----:B------:R-:W-:Y:S01]  /*7dc0*/  FFMA R3, R49, R66, R3 ;  /* 0x0000004231037223 */ /* 0x000fe20000000003 */
[----:B------:R-:W-:Y:S02]  /*7dd0*/  HADD2.F32 R72, -RZ, R72.H1_H1 ;  /* 0x30000048ff487230 */ /* 0x000fe40000004100 */
[----:B------:R-:W-:Y:S01]  /*7de0*/  FMUL R22, R47, R26 ;  /* 0x0000001a2f167220 */ /* 0x000fe20000400000 */
        /* <DEDUP_REMOVED lines=18> */
[----:B------:R-:W-:Y:S01]  /*7f10*/  F2FP.SATFINITE.E4M3.F32.PACK_AB_MERGE_C R94, R15, R14, RZ ;  /* 0x0000000e0f5e723e */ /* 0x000fe200048070ff */
[----:B------:R-:W-:Y:S01]  /*7f20*/  FFMA R28, R49, R51, R28 ;  /* 0x00000033311c7223 */ /* 0x000fe2000000001c */
[----:B------:R-:W-:Y:S01]  /*7f30*/  F2FP.SATFINITE.E4M3.F32.PACK_AB_MERGE_C R95, R19, R18, RZ ;  /* 0x00000012135f723e */ /* 0x000fe200048070ff */
[C---:B------:R-:W-:Y:S01]  /*7f40*/  FFMA R29, R49.reuse, R48, R29 ;  /* 0x00000030311d7223 */ /* 0x040fe2000000001d */
[C---:B------:R-:W-:Y:S01]  /*7f50*/  FFMA R30, R49.reuse, R77, R30 ;  /* 0x0000004d311e7223 */ /* 0x040fe2000000001e */
[----:B------:R-:W-:Y:S01]  /*7f60*/  FFMA R35, R49, R50, R35 ;  /* 0x0000003231237223 */ /* 0x000fe20000000023 */
[----:B------:R-:W-:Y:S02]  /*7f70*/  F2FP.SATFINITE.E4M3.F32.PACK_AB_MERGE_C R94, R13, R12, R94 ;  /* 0x0000000c0d5e723e */ /* 0x000fe4000480705e */
[----:B------:R-:W-:Y:S02]  /*7f80*/  F2FP.SATFINITE.E4M3.F32.PACK_AB_MERGE_C R95, R17, R16, R95 ;  /* 0x00000010115f723e */ /* 0x000fe4000480705f */
[----:B------:R-:W-:Y:S02]  /*7f90*/  F2FP.SATFINITE.E4M3.F32.PACK_AB_MERGE_C R113, R23, R3, RZ ;  /* 0x000000031771723e */ /* 0x000fe400048070ff */
[----:B------:R-:W-:Y:S01]  /*7fa0*/  F2FP.SATFINITE.E4M3.F32.PACK_AB_MERGE_C R114, R27, R22, RZ ;  /* 0x000000161b72723e */ /* 0x000fe200048070ff */
[----:B------:R1:W-:Y:S01]  /*7fb0*/  STS.128 [R103+UR43+0x1600], R92 ;  /* 0x0016005c67007988 */ /* 0x0003e20008000c2b */
[----:B------:R-:W-:Y:S02]  /*7fc0*/  F2FP.SATFINITE.E4M3.F32.PACK_AB_MERGE_C R116, R31, R26, RZ ;  /* 0x0000001a1f74723e */ /* 0x000fe400048070ff */
[----:B------:R-:W-:Y:S02]  /*7fd0*/  F2FP.SATFINITE.E4M3.F32.PACK_AB_MERGE_C R117, R35, R30, RZ ;  /* 0x0000001e2375723e */ /* 0x000fe400048070ff */
[----:B------:R-:W-:Y:S02]  /*7fe0*/  F2FP.SATFINITE.E4M3.F32.PACK_AB_MERGE_C R112, R2, R0, R113 ;  /* 0x000000000270723e */ /* 0x000fe40004807071 */
[----:B------:R-:W-:Y:S02]  /*7ff0*/  F2FP.SATFINITE.E4M3.F32.PACK_AB_MERGE_C R113, R21, R20, R114 ;  /* 0x000000141571723e */ /* 0x000fe40004807072 */
[----:B------:R-:W-:Y:S02]  /*8000*/  F2FP.SATFINITE.E4M3.F32.PACK_AB_MERGE_C R114, R25, R24, R116 ;  /* 0x000000181972723e */ /* 0x000fe40004807074 */
[----:B------:R-:W-:Y:S02]  /*8010*/  F2FP.SATFINITE.E4M3.F32.PACK_AB_MERGE_C R115, R29, R28, R117 ;  /* 0x0000001c1d73723e */ /* 0x000fe40004807075 */
[----:B------:R-:W-:Y:S03]  /*8020*/  IADD3 R116, PT, PT, R44, 0x1, RZ ;  /* 0x000000012c747810 */ /* 0x000fe60007ffe0ff */
[----:B------:R1:W-:Y:S01]  /*8030*/  STS.128 [R102+0x1010], R112 ;  /* 0x0010107066007388 */ /* 0x0003e20000000c00 */
[----:B------:R-:W-:Y:S01]  /*8040*/  @!PT LDS RZ, [RZ] ;  /* 0x00000000fffff984 */ /* 0x000fe20000000800 */
[----:B------:R-:W-:Y:S01]  /*8050*/  @!PT LDS RZ, [RZ] ;  /* 0x00000000fffff984 */ /* 0x000fe20000000800 */
[----:B------:R-:W-:Y:S01]  /*8060*/  @!PT LDS RZ, [RZ] ;  /* 0x00000000fffff984 */ /* 0x000fe20000000800 */
[----:B------:R-:W-:Y:S01]  /*8070*/  @!PT LDS RZ, [RZ] ;  /* 0x00000000fffff984 */ /* 0x000fe20000000800 */
[----:B------:R3:W-:Y:S07]  /*8080*/  MEMBAR.ALL.CTA ;  /* 0x0000000000007992 */ /* 0x0007ee0000008000 */
[----:B---3--:R-:W3:Y:S02]  /*8090*/  FENCE.VIEW.ASYNC.S ;  /* 0x00000000000073c6 */ /* 0x008ee40000000000 */
[----:B---3--:R-:W-:Y:S06]  /*80a0*/  BAR.SYNC.DEFER_BLOCKING 0x1, 0x80 ;  /* 0x0042000000007b1d */ /* 0x008fec0000010000 */
[----:B------:R-:W-:Y:S05]  /*80b0*/  @P0 BRA `(.L_x_144) ;  /* 0x0000000000340947 */ /* 0x000fea0003800000 */
[----:B------:R-:W-:Y:S01]  /*80c0*/  UIADD3 UR12, UPT, UPT, UR43, 0x1600, URZ ;  /* 0x000016002b0c7890 */ /* 0x000fe2000fffe0ff */
[----:B------:R-:W-:Y:S01]  /*80d0*/  R2UR UR9, R91 ;  /* 0x000000005b0972ca */ /* 0x000fe200000e0000 */
[----:B------:R-:W-:Y:S01]  /*80e0*/  UIADD3 UR10, UP0, UPT, UR46, 0x680, URZ ;  /* 0x000006802e0a7890 */ /* 0x000fe2000ff1e0ff */
[----:B------:R-:W-:Y:S01]  /*80f0*/  R2UR UR8, R97 ;  /* 0x00000000610872ca */ /* 0x000fe200000e0000 */
[----:B------:R-:W-:Y:S02]  /*8100*/  UMOV UR7, UR36 ;  /* 0x0000002400077c82 */ /* 0x000fe40008000000 */
[----:B------:R-:W-:Y:S01]  /*8110*/  IMAD.U32 R109, RZ, RZ, UR12 ;  /* 0x0000000cff6d7e24 */ /* 0x000fe2000f8e00ff */
[----:B------:R-:W-:Y:S04]  /*8120*/  UIADD3.X UR11, UPT, UPT, URZ, UR47, URZ, UP0, !UPT ;  /* 0x0000002fff0b7290 */ /* 0x000fe800087fe4ff */
[----:B------:R-:W-:Y:S03]  /*8130*/  R2UR UR4, R109 ;  /* 0x000000006d0472ca */ /* 0x000fe600000e0000 */
[----:B------:R-:W-:Y:S02]  /*8140*/  USHF.L.U32 UR5, UR9, 0x6, URZ ;  /* 0x0000000609057899 */ /* 0x000fe400080006ff */
[----:B------:R-:W-:Y:S09]  /*8150*/  USHF.L.U32 UR6, UR8, 0x6, URZ ;  /* 0x0000000608067899 */ /* 0x000ff200080006ff */
[----:B------:R3:W-:Y:S01]  /*8160*/  UTMASTG.3D [UR4], [UR10] ;  /* 0x000000040a0073b5 */ /* 0x0007e20008010000 */
[----:B------:R0:W-:Y:S01]  /*8170*/  UTMACMDFLUSH ;  /* 0x00000000000079b7 */ /* 0x0001e20000000000 */
[----:B---3--:R-:W-:Y:S04]  /*8180*/  DEPBAR.LE SB0, 0x0 ;  /* 0x000080000000791a */ /* 0x008fe80000000000 */
.L_x_144:
[----:B------:R-:W-:Y:S05]  /*8190*/  BSYNC.RECONVERGENT B0 ;  /* 0x0000000000007941 */ /* 0x000fea0003800200 */
.L_x_143:
[----:B------:R-:W-:Y:S01]  /*81a0*/  BAR.SYNC.DEFER_BLOCKING 0x1, 0x80 ;  /* 0x0042000000007b1d */ /* 0x000fe20000010000 */
[----:B------:R-:W-:Y:S01]  /*81b0*/  ISETP.NE.AND P2, PT, R110, RZ, PT ;  /* 0x000000ff6e00720c */ /* 0x000fe20003f45270 */
[----:B------:R-:W-:Y:S01]  /*81c0*/  IMAD.IADD R91, R43, 0x1, R79 ;  /* 0x000000012b5b7824 */ /* 0x000fe200078e024f */
[----:B------:R-:W-:Y:S01]  /*81d0*/  ISETP.NE.AND P0, PT, R111, 0x2, PT ;  /* 0x000000026f00780c */ /* 0x000fe20003f05270 */
[----:B------:R-:W-:Y:S01]  /*81e0*/  IMAD.IADD R97, R45, 0x1, R90 ;  /* 0x000000012d617824 */ /* 0x000fe200078e025a */
[----:B------:R-:W-:Y:S02]  /*81f0*/  ISETP.NE.AND P1, PT, R116, 0x4, PT ;  /* 0x000000047400780c */ /* 0x000fe40003f25270 */
[----:B------:R-:W-:Y:S02]  /*8200*/  SEL R0, RZ, 0x1, P0 ;  /* 0x00000001ff007807 */ /* 0x000fe40000000000 */
[----:B------:R-:W-:Y:S02]  /*8210*/  SEL R3, RZ, 0x1, P1 ;  /* 0x00000001ff037807 */ /* 0x000fe40000800000 */
[----:B------:R-:W-:Y:S02]  /*8220*/  LOP3.LUT R107, R107, R0, RZ, 0x3c, !PT ;  /* 0x000000006b6b7212 */ /* 0x000fe400078e3cff */
[----:B------:R-:W-:Y:S02]  /*8230*/  LOP3.LUT R108, R108, R3, RZ, 0x3c, !PT ;  /* 0x000000036c6c7212 */ /* 0x000fe400078e3cff */
[----:B------:R-:W-:Y:S02]  /*8240*/  @P2 R2UR UR36, R105 ;  /* 0x00000000692422ca */ /* 0x000fe400000e0000 */
[----:B------:R-:W-:Y:S02]  /*8250*/  SEL R111, R111, RZ, P0 ;  /* 0x000000ff6f6f7207 */ /* 0x000fe40000000000 */
[----:B------:R-:W-:Y:S01]  /*8260*/  SEL R44, R116, RZ, P1 ;  /* 0x000000ff742c7207 */ /* 0x000fe20000800000 */
[----:B------:R-:W-:Y:S10]  /*8270*/  @P2 BRA `(.L_x_145) ;  /* 0xffffffe400842947 */ /* 0x000ff4000383ffff */
[----:B------:R-:W-:Y:S05]  /*8280*/  EXIT ;  /* 0x000000000000794d */ /* 0x000fea0003800000 */
.L_x_20:
[----:B--2---:R2:W1:Y:S02]  /*8290*/  SYNCS.PHASECHK.TRANS64.TRYWAIT P0, [R3+URZ+0x3f0], R2 ;  /* 0x0003f002030075a7 */ /* 0x00446400080011ff */
[----:B-1----:R-:W-:Y:S05]  /*82a0*/  @!P0 NANOSLEEP.SYNCS 0x989680 ;  /* 0x009896800000895d */ /* 0x002fea0003900000 */
[----:B------:R-:W1:Y:S02]  /*82b0*/  @!P0 SYNCS.PHASECHK.TRANS64 P0, [R3+URZ+0x3f0], R2 ;  /* 0x0003f002030085a7 */ /* 0x000e6400080010ff */
[----:B-1----:R-:W-:Y:S05]  /*82c0*/  @!P0 BRA `(.L_x_20) ;  /* 0xfffffffc00f08947 */ /* 0x002fea000383ffff */
[----:B------:R-:W-:Y:S05]  /*82d0*/  BRA `(.L_x_146) ;  /* 0xffffff9800447947 */ /* 0x000fea000383ffff */
.L_x_23:
[----:B-1----:R-:W-:-:S07]  /*82e0*/  MOV R2, UR33 ;  /* 0x0000002100027c02 */ /* 0x002fce0008000f00 */
.L_x_147:
[----:B-1----:R1:W2:Y:S02]  /*82f0*/  SYNCS.PHASECHK.TRANS64.TRYWAIT P0, [R2+URZ+0x1b0], R5 ;  /* 0x0001b005020075a7 */ /* 0x0022a400080011ff */
[----:B--2---:R-:W-:Y:S05]  /*8300*/  @!P0 NANOSLEEP.SYNCS 0x989680 ;  /* 0x009896800000895d */ /* 0x004fea0003900000 */
[----:B------:R-:W2:Y:S02]  /*8310*/  @!P0 SYNCS.PHASECHK.TRANS64 P0, [R2+URZ+0x1b0], R5 ;  /* 0x0001b005020085a7 */ /* 0x000ea400080010ff */
[----:B--2---:R-:W-:Y:S05]  /*8320*/  @!P0 BRA `(.L_x_147) ;  /* 0xfffffffc00f08947 */ /* 0x004fea000383ffff */
[----:B------:R-:W-:Y:S05]  /*8330*/  BRA `(.L_x_22) ;  /* 0xffffff9800947947 */ /* 0x000fea000383ffff */
.L_x_29:
[----:B-1----:R-:W-:-:S07]  /*8340*/  MOV R2, UR17 ;  /* 0x0000001100027c02 */ /* 0x002fce0008000f00 */
.L_x_148:
[----:B-1----:R1:W2:Y:S02]  /*8350*/  SYNCS.PHASECHK.TRANS64.TRYWAIT P0, [R2+URZ+0x1b0], R5 ;  /* 0x0001b005020075a7 */ /* 0x0022a400080011ff */
[----:B--2---:R-:W-:Y:S05]  /*8360*/  @!P0 NANOSLEEP.SYNCS 0x989680 ;  /* 0x009896800000895d */ /* 0x004fea0003900000 */
[----:B------:R-:W2:Y:S02]  /*8370*/  @!P0 SYNCS.PHASECHK.TRANS64 P0, [R2+URZ+0x1b0], R5 ;  /* 0x0001b005020085a7 */ /* 0x000ea400080010ff */
[----:B--2---:R-:W-:Y:S05]  /*8380*/  @!P0 BRA `(.L_x_148) ;  /* 0xfffffffc00f08947 */ /* 0x004fea000383ffff */
[----:B------:R-:W-:Y:S05]  /*8390*/  BRA `(.L_x_28) ;  /* 0xffffff9c00387947 */ /* 0x000fea000383ffff */
.L_x_33:
[----:B-1----:R1:W2:Y:S02]  /*83a0*/  SYNCS.PHASECHK.TRANS64.TRYWAIT P0, [R2+URZ+0x380], R3 ;  /* 0x00038003020075a7 */ /* 0x0022a400080011ff */
[----:B--2---:R-:W-:Y:S05]  /*83b0*/  @!P0 NANOSLEEP.SYNCS 0x989680 ;  /* 0x009896800000895d */ /* 0x004fea0003900000 */
[----:B------:R-:W2:Y:S02]  /*83c0*/  @!P0 SYNCS.PHASECHK.TRANS64 P0, [R2+URZ+0x380], R3 ;  /* 0x00038003020085a7 */ /* 0x000ea400080010ff */
[----:B--2---:R-:W-:Y:S05]  /*83d0*/  @!P0 BRA `(.L_x_33) ;  /* 0xfffffffc00f08947 */ /* 0x004fea000383ffff */
[----:B------:R-:W-:Y:S05]  /*83e0*/  BRA `(.L_x_149) ;  /* 0xffffff9c00c47947 */ /* 0x000fea000383ffff */
.L_x_37:
[----:B----4-:R-:W-:-:S07]  /*83f0*/  MOV R0, UR5 ;  /* 0x0000000500007c02 */ /* 0x010fce0008000f00 */
.L_x_150:
[----:B-1----:R1:W2:Y:S02]  /*8400*/  SYNCS.PHASECHK.TRANS64.TRYWAIT P0, [R0+URZ], R3 ;  /* 0x00000003000075a7 */ /* 0x0022a400080011ff */
[----:B--2---:R-:W-:Y:S05]  /*8410*/  @!P0 NANOSLEEP.SYNCS 0x989680 ;  /* 0x009896800000895d */ /* 0x004fea0003900000 */
[----:B------:R-:W2:Y:S02]  /*8420*/  @!P0 SYNCS.PHASECHK.TRANS64 P0, [R0+URZ], R3 ;  /* 0x00000003000085a7 */ /* 0x000ea400080010ff */
[----:B--2---:R-:W-:Y:S05]  /*8430*/  @!P0 BRA `(.L_x_150) ;  /* 0xfffffffc00f08947 */ /* 0x004fea000383ffff */
[----:B------:R-:W-:Y:S05]  /*8440*/  BRA `(.L_x_151) ;  /* 0xffffffa400347947 */ /* 0x000fea000383ffff */
.L_x_38:
[----:B----4-:R-:W-:-:S07]  /*8450*/  MOV R0, UR5 ;  /* 0x0000000500007c02 */ /* 0x010fce0008000f00 */
.L_x_152:
[----:B-1----:R1:W2:Y:S02]  /*8460*/  SYNCS.PHASECHK.TRANS64.TRYWAIT P0, [R0+URZ], R3 ;  /* 0x00000003000075a7 */ /* 0x0022a400080011ff */
[----:B--2---:R-:W-:Y:S05]  /*8470*/  @!P0 NANOSLEEP.SYNCS 0x989680 ;  /* 0x009896800000895d */ /* 0x004fea0003900000 */
[----:B------:R-:W2:Y:S02]  /*8480*/  @!P0 SYNCS.PHASECHK.TRANS64 P0, [R0+URZ], R3 ;  /* 0x00000003000085a7 */ /* 0x000ea400080010ff */
[----:B--2---:R-:W-:Y:S05]  /*8490*/  @!P0 BRA `(.L_x_152) ;  /* 0xfffffffc00f08947 */ /* 0x004fea000383ffff */
[----:B------:R-:W-:Y:S05]  /*84a0*/  BRA `(.L_x_153) ;  /* 0xffffffa400407947 */ /* 0x000fea000383ffff */
.L_x_39:
[----:B----4-:R-:W-:-:S07]  /*84b0*/  MOV R0, UR5 ;  /* 0x0000000500007c02 */ /* 0x010fce0008000f00 */
.L_x_154:
[----:B-1----:R1:W2:Y:S02]  /*84c0*/  SYNCS.PHASECHK.TRANS64.TRYWAIT P0, [R0+URZ], R3 ;  /* 0x00000003000075a7 */ /* 0x0022a400080011ff */
[----:B--2---:R-:W-:Y:S05]  /*84d0*/  @!P0 NANOSLEEP.SYNCS 0x989680 ;  /* 0x009896800000895d */ /* 0x004fea0003900000 */
[----:B------:R-:W2:Y:S02]  /*84e0*/  @!P0 SYNCS.PHASECHK.TRANS64 P0, [R0+URZ], R3 ;  /* 0x00000003000085a7 */ /* 0x000ea400080010ff */
[----:B--2---:R-:W-:Y:S05]  /*84f0*/  @!P0 BRA `(.L_x_154) ;  /* 0xfffffffc00f08947 */ /* 0x004fea000383ffff */
[----:B------:R-:W-:Y:S05]  /*8500*/  BRA `(.L_x_155) ;  /* 0xffffffa4004c7947 */ /* 0x000fea000383ffff */
.L_x_40:
[----:B----4-:R-:W-:-:S07]  /*8510*/  MOV R0, UR5 ;  /* 0x0000000500007c02 */ /* 0x010fce0008000f00 */
.L_x_156:
[----:B-1----:R1:W2:Y:S02]  /*8520*/  SYNCS.PHASECHK.TRANS64.TRYWAIT P0, [R0+URZ], R3 ;  /* 0x00000003000075a7 */ /* 0x0022a400080011ff */
[----:B--2---:R-:W-:Y:S05]  /*8530*/  @!P0 NANOSLEEP.SYNCS 0x989680 ;  /* 0x009896800000895d */ /* 0x004fea0003900000 */
[----:B------:R-:W2:Y:S02]  /*8540*/  @!P0 SYNCS.PHASECHK.TRANS64 P0, [R0+URZ], R3 ;  /* 0x00000003000085a7 */ /* 0x000ea400080010ff */
[----:B--2---:R-:W-:Y:S05]  /*8550*/  @!P0 BRA `(.L_x_156) ;  /* 0xfffffffc00f08947 */ /* 0x004fea000383ffff */
[----:B------:R-:W-:Y:S05]  /*8560*/  BRA `(.L_x_157) ;  /* 0xffffffa400587947 */ /* 0x000fea000383ffff */
.L_x_41:
[----:B----4-:R-:W-:-:S07]  /*8570*/  MOV R0, UR5 ;  /* 0x0000000500007c02 */ /* 0x010fce0008000f00 */
.L_x_158:
[----:B-1----:R1:W2:Y:S02]  /*8580*/  SYNCS.PHASECHK.TRANS64.TRYWAIT P0, [R0+URZ], R3 ;  /* 0x00000003000075a7 */ /* 0x0022a400080011ff */
[----:B--2---:R-:W-:Y:S05]  /*8590*/  @!P0 NANOSLEEP.SYNCS 0x989680 ;  /* 0x009896800000895d */ /* 0x004fea0003900000 */
[----:B------:R-:W2:Y:S02]  /*85a0*/  @!P0 SYNCS.PHASECHK.TRANS64 P0, [R0+URZ], R3 ;  /* 0x00000003000085a7 */ /* 0x000ea400080010ff */
[----:B--2---:R-:W-:Y:S05]  /*85b0*/  @!P0 BRA `(.L_x_158) ;  /* 0xfffffffc00f08947 */ /* 0x004fea000383ffff */
[----:B------:R-:W-:Y:S05]  /*85c0*/  BRA `(.L_x_159) ;  /* 0xffffffa400647947 */ /* 0x000fea000383ffff */
.L_x_42:
[----:B----4-:R-:W-:-:S07]  /*85d0*/  MOV R0, UR5 ;  /* 0x0000000500007c02 */ /* 0x010fce0008000f00 */
.L_x_160:
[----:B-1----:R1:W2:Y:S02]  /*85e0*/  SYNCS.PHASECHK.TRANS64.TRYWAIT P0, [R0+URZ], R3 ;  /* 0x00000003000075a7 */ /* 0x0022a400080011ff */
[----:B--2---:R-:W-:Y:S05]  /*85f0*/  @!P0 NANOSLEEP.SYNCS 0x989680 ;  /* 0x009896800000895d */ /* 0x004fea0003900000 */
[----:B------:R-:W2:Y:S02]  /*8600*/  @!P0 SYNCS.PHASECHK.TRANS64 P0, [R0+URZ], R3 ;  /* 0x00000003000085a7 */ /* 0x000ea400080010ff */
[----:B--2---:R-:W-:Y:S05]  /*8610*/  @!P0 BRA `(.L_x_160) ;  /* 0xfffffffc00f08947 */ /* 0x004fea000383ffff */
[----:B------:R-:W-:Y:S05]  /*8620*/  BRA `(.L_x_161) ;  /* 0xffffffa400707947 */ /* 0x000fea000383ffff */
.L_x_43:
[----:B----4-:R-:W-:-:S07]  /*8630*/  MOV R0, UR5 ;  /* 0x0000000500007c02 */ /* 0x010fce0008000f00 */
.L_x_162:
[----:B-1----:R1:W2:Y:S02]  /*8640*/  SYNCS.PHASECHK.TRANS64.TRYWAIT P0, [R0+URZ], R3 ;  /* 0x00000003000075a7 */ /* 0x0022a400080011ff */
[----:B--2---:R-:W-:Y:S05]  /*8650*/  @!P0 NANOSLEEP.SYNCS 0x989680 ;  /* 0x009896800000895d */ /* 0x004fea0003900000 */
[----:B------:R-:W2:Y:S02]  /*8660*/  @!P0 SYNCS.PHASECHK.TRANS64 P0, [R0+URZ], R3 ;  /* 0x00000003000085a7 */ /* 0x000ea400080010ff */
[----:B--2---:R-:W-:Y:S05]  /*8670*/  @!P0 BRA `(.L_x_162) ;  /* 0xfffffffc00f08947 */ /* 0x004fea000383ffff */
[----:B------:R-:W-:Y:S05]  /*8680*/  BRA `(.L_x_163) ;  /* 0xffffffa4007c7947 */ /* 0x000fea000383ffff */
.L_x_44:
[----:B----4-:R-:W-:-:S07]  /*8690*/  MOV R0, UR5 ;  /* 0x0000000500007c02 */ /* 0x010fce0008000f00 */
.L_x_164:
[----:B-1----:R1:W2:Y:S02]  /*86a0*/  SYNCS.PHASECHK.TRANS64.TRYWAIT P0, [R0+URZ], R3 ;  /* 0x00000003000075a7 */ /* 0x0022a400080011ff */
[----:B--2---:R-:W-:Y:S05]  /*86b0*/  @!P0 NANOSLEEP.SYNCS 0x989680 ;  /* 0x009896800000895d */ /* 0x004fea0003900000 */
[----:B------:R-:W2:Y:S02]  /*86c0*/  @!P0 SYNCS.PHASECHK.TRANS64 P0, [R0+URZ], R3 ;  /* 0x00000003000085a7 */ /* 0x000ea400080010ff */
[----:B--2---:R-:W-:Y:S05]  /*86d0*/  @!P0 BRA `(.L_x_164) ;  /* 0xfffffffc00f08947 */ /* 0x004fea000383ffff */
[----:B------:R-:W-:Y:S05]  /*86e0*/  BRA `(.L_x_165) ;  /* 0xffffffa400887947 */ /* 0x000fea000383ffff */
.L_x_45:
[----:B----4-:R-:W-:-:S07]  /*86f0*/  MOV R0, UR5 ;  /* 0x0000000500007c02 */ /* 0x010fce0008000f00 */
.L_x_166:
[----:B-1----:R1:W2:Y:S02]  /*8700*/  SYNCS.PHASECHK.TRANS64.TRYWAIT P0, [R0+URZ], R3 ;  /* 0x00000003000075a7 */ /* 0x0022a400080011ff */
[----:B--2---:R-:W-:Y:S05]  /*8710*/  @!P0 NANOSLEEP.SYNCS 0x989680 ;  /* 0x009896800000895d */ /* 0x004fea0003900000 */
[----:B------:R-:W2:Y:S02]  /*8720*/  @!P0 SYNCS.PHASECHK.TRANS64 P0, [R0+URZ], R3 ;  /* 0x00000003000085a7 */ /* 0x000ea400080010ff */
[----:B--2---:R-:W-:Y:S05]  /*8730*/  @!P0 BRA `(.L_x_166) ;  /* 0xfffffffc00f08947 */ /* 0x004fea000383ffff */
[----:B------:R-:W-:Y:S05]  /*8740*/  BRA `(.L_x_167) ;  /* 0xffffffa400947947 */ /* 0x000fea000383ffff */
.L_x_46:
[----:B----4-:R-:W-:-:S07]  /*8750*/  MOV R0, UR5 ;  /* 0x0000000500007c02 */ /* 0x010fce0008000f00 */
.L_x_168:
[----:B-1----:R1:W2:Y:S02]  /*8760*/  SYNCS.PHASECHK.TRANS64.TRYWAIT P0, [R0+URZ], R3 ;  /* 0x00000003000075a7 */ /* 0x0022a400080011ff */
[----:B--2---:R-:W-:Y:S05]  /*8770*/  @!P0 NANOSLEEP.SYNCS 0x989680 ;  /* 0x009896800000895d */ /* 0x004fea0003900000 */
[----:B------:R-:W2:Y:S02]  /*8780*/  @!P0 SYNCS.PHASECHK.TRANS64 P0, [R0+URZ], R3 ;  /* 0x00000003000085a7 */ /* 0x000ea400080010ff */
[----:B--2---:R-:W-:Y:S05]  /*8790*/  @!P0 BRA `(.L_x_168) ;  /* 0xfffffffc00f08947 */ /* 0x004fea000383ffff */
[----:B------:R-:W-:Y:S05]  /*87a0*/  BRA `(.L_x_169) ;  /* 0xffffffa400a07947 */ /* 0x000fea000383ffff */
.L_x_47:
[----:B----4-:R-:W-:-:S07]  /*87b0*/  MOV R0, UR5 ;  /* 0x0000000500007c02 */ /* 0x010fce0008000f00 */
.L_x_170:
[----:B-1----:R1:W2:Y:S02]  /*87c0*/  SYNCS.PHASECHK.TRANS64.TRYWAIT P0, [R0+URZ], R3 ;  /* 0x00000003000075a7 */ /* 0x0022a400080011ff */
[----:B--2---:R-:W-:Y:S05]  /*87d0*/  @!P0 NANOSLEEP.SYNCS 0x989680 ;  /* 0x009896800000895d */ /* 0x004fea0003900000 */
[----:B------:R-:W2:Y:S02]  /*87e0*/  @!P0 SYNCS.PHASECHK.TRANS64 P0, [R0+URZ], R3 ;  /* 0x00000003000085a7 */ /* 0x000ea400080010ff */
[----:B--2---:R-:W-:Y:S05]  /*87f0*/  @!P0 BRA `(.L_x_170) ;  /* 0xfffffffc00f08947 */ /* 0x004fea000383ffff */
[----:B------:R-:W-:Y:S05]  /*8800*/  BRA `(.L_x_171) ;  /* 0xffffffa400ac7947 */ /* 0x000fea000383ffff */
.L_x_48:
[----:B----4-:R-:W-:-:S07]  /*8810*/  MOV R0, UR5 ;  /* 0x0000000500007c02 */ /* 0x010fce0008000f00 */
.L_x_172:
[----:B-1----:R1:W2:Y:S02]  /*8820*/  SYNCS.PHASECHK.TRANS64.TRYWAIT P0, [R0+URZ], R3 ;  /* 0x00000003000075a7 */ /* 0x0022a400080011ff */
[----:B--2---:R-:W-:Y:S05]  /*8830*/  @!P0 NANOSLEEP.SYNCS 0x989680 ;  /* 0x009896800000895d */ /* 0x004fea0003900000 */
[----:B------:R-:W2:Y:S02]  /*8840*/  @!P0 SYNCS.PHASECHK.TRANS64 P0, [R0+URZ], R3 ;  /* 0x00000003000085a7 */ /* 0x000ea400080010ff */
[----:B--2---:R-:W-:Y:S05]  /*8850*/  @!P0 BRA `(.L_x_172) ;  /* 0xfffffffc00f08947 */ /* 0x004fea000383ffff */
[----:B------:R-:W-:Y:S05]  /*8860*/  BRA `(.L_x_173) ;  /* 0xffffffa400b87947 */ /* 0x000fea000383ffff */
.L_x_49:
[----:B----4-:R-:W-:-:S07]  /*8870*/  MOV R0, UR5 ;  /* 0x0000000500007c02 */ /* 0x010fce0008000f00 */
.L_x_174:
[----:B-1----:R1:W2:Y:S02]  /*8880*/  SYNCS.PHASECHK.TRANS64.TRYWAIT P0, [R0+URZ], R3 ;  /* 0x00000003000075a7 */ /* 0x0022a400080011ff */
[----:B--2---:R-:W-:Y:S05]  /*8890*/  @!P0 NANOSLEEP.SYNCS 0x989680 ;  /* 0x009896800000895d */ /* 0x004fea0003900000 */
[----:B------:R-:W2:Y:S02]  /*88a0*/  @!P0 SYNCS.PHASECHK.TRANS64 P0, [R0+URZ], R3 ;  /* 0x00000003000085a7 */ /* 0x000ea400080010ff */
[----:B--2---:R-:W-:Y:S05]  /*88b0*/  @!P0 BRA `(.L_x_174) ;  /* 0xfffffffc00f08947 */ /* 0x004fea000383ffff */
[----:B------:R-:W-:Y:S05]  /*88c0*/  BRA `(.L_x_175) ;  /* 0xffffffa400c47947 */ /* 0x000fea000383ffff */
.L_x_50:
[----:B----4-:R-:W-:-:S07]  /*88d0*/  MOV R0, UR5 ;  /* 0x0000000500007c02 */ /* 0x010fce0008000f00 */
.L_x_176:
[----:B-1----:R1:W2:Y:S02]  /*88e0*/  SYNCS.PHASECHK.TRANS64.TRYWAIT P0, [R0+URZ], R3 ;  /* 0x00000003000075a7 */ /* 0x0022a400080011ff */
[----:B--2---:R-:W-:Y:S05]  /*88f0*/  @!P0 NANOSLEEP.SYNCS 0x989680 ;  /* 0x009896800000895d */ /* 0x004fea0003900000 */
[----:B------:R-:W2:Y:S02]  /*8900*/  @!P0 SYNCS.PHASECHK.TRANS64 P0, [R0+URZ], R3 ;  /* 0x00000003000085a7 */ /* 0x000ea400080010ff */
[----:B--2---:R-:W-:Y:S05]  /*8910*/  @!P0 BRA `(.L_x_176) ;  /* 0xfffffffc00f08947 */ /* 0x004fea000383ffff */
[----:B------:R-:W-:Y:S05]  /*8920*/  BRA `(.L_x_177) ;  /* 0xffffffa400d07947 */ /* 0x000fea000383ffff */
.L_x_51:
[----:B----4-:R-:W-:-:S07]  /*8930*/  MOV R0, UR5 ;  /* 0x0000000500007c02 */ /* 0x010fce0008000f00 */
.L_x_178:
[----:B-1----:R1:W2:Y:S02]  /*8940*/  SYNCS.PHASECHK.TRANS64.TRYWAIT P0, [R0+URZ], R3 ;  /* 0x00000003000075a7 */ /* 0x0022a400080011ff */
[----:B--2---:R-:W-:Y:S05]  /*8950*/  @!P0 NANOSLEEP.SYNCS 0x989680 ;  /* 0x009896800000895d */ /* 0x004fea0003900000 */
[----:B------:R-:W2:Y:S02]  /*8960*/  @!P0 SYNCS.PHASECHK.TRANS64 P0, [R0+URZ], R3 ;  /* 0x00000003000085a7 */ /* 0x000ea400080010ff */
[----:B--2---:R-:W-:Y:S05]  /*8970*/  @!P0 BRA `(.L_x_178) ;  /* 0xfffffffc00f08947 */ /* 0x004fea000383ffff */
[----:B------:R-:W-:Y:S05]  /*8980*/  BRA `(.L_x_179) ;  /* 0xffffffa400dc7947 */ /* 0x000fea000383ffff */
.L_x_52:
[----:B----4-:R-:W-:-:S07]  /*8990*/  MOV R0, UR5 ;  /* 0x0000000500007c02 */ /* 0x010fce0008000f00 */
.L_x_180:
[----:B-1----:R1:W2:Y:S02]  /*89a0*/  SYNCS.PHASECHK.TRANS64.TRYWAIT P0, [R0+URZ], R3 ;  /* 0x00000003000075a7 */ /* 0x0022a400080011ff */
[----:B--2---:R-:W-:Y:S05]  /*89b0*/  @!P0 NANOSLEEP.SYNCS 0x989680 ;  /* 0x009896800000895d */ /* 0x004fea0003900000 */
[----:B------:R-:W2:Y:S02]  /*89c0*/  @!P0 SYNCS.PHASECHK.TRANS64 P0, [R0+URZ], R3 ;  /* 0x00000003000085a7 */ /* 0x000ea400080010ff */
[----:B--2---:R-:W-:Y:S05]  /*89d0*/  @!P0 BRA `(.L_x_180) ;  /* 0xfffffffc00f08947 */ /* 0x004fea000383ffff */
[----:B------:R-:W-:Y:S05]  /*89e0*/  BRA `(.L_x_181) ;  /* 0xffffffa400e87947 */ /* 0x000fea000383ffff */
.L_x_53:
[----:B----4-:R-:W-:-:S07]  /*89f0*/  MOV R0, UR5 ;  /* 0x0000000500007c02 */ /* 0x010fce0008000f00 */
.L_x_182:
[----:B-1----:R1:W2:Y:S02]  /*8a00*/  SYNCS.PHASECHK.TRANS64.TRYWAIT P0, [R0+URZ], R3 ;  /* 0x00000003000075a7 */ /* 0x0022a400080011ff */
[----:B--2---:R-:W-:Y:S05]  /*8a10*/  @!P0 NANOSLEEP.SYNCS 0x989680 ;  /* 0x009896800000895d */ /* 0x004fea0003900000 */
[----:B------:R-:W2:Y:S02]  /*8a20*/  @!P0 SYNCS.PHASECHK.TRANS64 P0, [R0+URZ], R3 ;  /* 0x00000003000085a7 */ /* 0x000ea400080010ff */
[----:B--2---:R-:W-:Y:S05]  /*8a30*/  @!P0 BRA `(.L_x_182) ;  /* 0xfffffffc00f08947 */ /* 0x004fea000383ffff */
[----:B------:R-:W-:Y:S05]  /*8a40*/  BRA `(.L_x_183) ;  /* 0xffffffa400f47947 */ /* 0x000fea000383ffff */
.L_x_54:
[----:B----4-:R-:W-:-:S07]  /*8a50*/  MOV R0, UR5 ;  /* 0x0000000500007c02 */ /* 0x010fce0008000f00 */
.L_x_184:
[----:B-1----:R1:W2:Y:S02]  /*8a60*/  SYNCS.PHASECHK.TRANS64.TRYWAIT P0, [R0+URZ], R3 ;  /* 0x00000003000075a7 */ /* 0x0022a400080011ff */
[----:B--2---:R-:W-:Y:S05]  /*8a70*/  @!P0 NANOSLEEP.SYNCS 0x989680 ;  /* 0x009896800000895d */ /* 0x004fea0003900000 */
[----:B------:R-:W2:Y:S02]  /*8a80*/  @!P0 SYNCS.PHASECHK.TRANS64 P0, [R0+URZ], R3 ;  /* 0x00000003000085a7 */ /* 0x000ea400080010ff */
[----:B--2---:R-:W-:Y:S05]  /*8a90*/  @!P0 BRA `(.L_x_184) ;  /* 0xfffffffc00f08947 */ /* 0x004fea000383ffff */
[----:B------:R-:W-:Y:S05]  /*8aa0*/  BRA `(.L_x_185) ;  /* 0xffffffa800007947 */ /* 0x000fea000383ffff */
.L_x_55:
[----:B----4-:R-:W-:-:S07]  /*8ab0*/  MOV R0, UR5 ;  /* 0x0000000500007c02 */ /* 0x010fce0008000f00 */
.L_x_186:
[----:B-1----:R1:W2:Y:S02]  /*8ac0*/  SYNCS.PHASECHK.TRANS64.TRYWAIT P0, [R0+URZ], R3 ;  /* 0x00000003000075a7 */ /* 0x0022a400080011ff */
[----:B--2---:R-:W-:Y:S05]  /*8ad0*/  @!P0 NANOSLEEP.SYNCS 0x989680 ;  /* 0x009896800000895d */ /* 0x004fea0003900000 */
[----:B------:R-:W2:Y:S02]  /*8ae0*/  @!P0 SYNCS.PHASECHK.TRANS64 P0, [R0+URZ], R3 ;  /* 0x00000003000085a7 */ /* 0x000ea400080010ff */
[----:B--2---:R-:W-:Y:S05]  /*8af0*/  @!P0 BRA `(.L_x_186) ;  /* 0xfffffffc00f08947 */ /* 0x004fea000383ffff */
[----:B------:R-:W-:Y:S05]  /*8b00*/  BRA `(.L_x_187) ;  /* 0xffffffa8000c7947 */ /* 0x000fea000383ffff */
.L_x_56:
[----:B----4-:R-:W-:-:S07]  /*8b10*/  MOV R0, UR5 ;  /* 0x0000000500007c02 */ /* 0x010fce0008000f00 */
.L_x_188:
[----:B-1----:R1:W2:Y:S02]  /*8b20*/  SYNCS.PHASECHK.TRANS64.TRYWAIT P0, [R0+URZ], R3 ;  /* 0x00000003000075a7 */ /* 0x0022a400080011ff */
[----:B--2---:R-:W-:Y:S05]  /*8b30*/  @!P0 NANOSLEEP.SYNCS 0x989680 ;  /* 0x009896800000895d */ /* 0x004fea0003900000 */
[----:B------:R-:W2:Y:S02]  /*8b40*/  @!P0 SYNCS.PHASECHK.TRANS64 P0, [R0+URZ], R3 ;  /* 0x00000003000085a7 */ /* 0x000ea400080010ff */
[----:B--2---:R-:W-:Y:S05]  /*8b50*/  @!P0 BRA `(.L_x_188) ;  /* 0xfffffffc00f08947 */ /* 0x004fea000383ffff */
[----:B------:R-:W-:Y:S05]  /*8b60*/  BRA `(.L_x_189) ;  /* 0xffffffa800187947 */ /* 0x000fea000383ffff */
.L_x_57:
[----:B----4-:R-:W-:-:S07]  /*8b70*/  MOV R0, UR5 ;  /* 0x0000000500007c02 */ /* 0x010fce0008000f00 */
.L_x_190:
[----:B-1----:R1:W2:Y:S02]  /*8b80*/  SYNCS.PHASECHK.TRANS64.TRYWAIT P0, [R0+URZ], R3 ;  /* 0x00000003000075a7 */ /* 0x0022a400080011ff */
[----:B--2---:R-:W-:Y:S05]  /*8b90*/  @!P0 NANOSLEEP.SYNCS 0x989680 ;  /* 0x009896800000895d */ /* 0x004fea0003900000 */
[----:B------:R-:W2:Y:S02]  /*8ba0*/  @!P0 SYNCS.PHASECHK.TRANS64 P0, [R0+URZ], R3 ;  /* 0x00000003000085a7 */ /* 0x000ea400080010ff */
[----:B--2---:R-:W-:Y:S05]  /*8bb0*/  @!P0 BRA `(.L_x_190) ;  /* 0xfffffffc00f08947 */ /* 0x004fea000383ffff */
[----:B------:R-:W-:Y:S05]  /*8bc0*/  BRA `(.L_x_191) ;  /* 0xffffffa800247947 */ /* 0x000fea000383ffff */
.L_x_58:
[----:B----4-:R-:W-:-:S07]  /*8bd0*/  MOV R0, UR5 ;  /* 0x0000000500007c02 */ /* 0x010fce0008000f00 */
.L_x_192:
[----:B-1----:R1:W2:Y:S02]  /*8be0*/  SYNCS.PHASECHK.TRANS64.TRYWAIT P0, [R0+URZ], R3 ;  /* 0x00000003000075a7 */ /* 0x0022a400080011ff */
[----:B--2---:R-:W-:Y:S05]  /*8bf0*/  @!P0 NANOSLEEP.SYNCS 0x989680 ;  /* 0x009896800000895d */ /* 0x004fea0003900000 */
[----:B------:R-:W2:Y:S02]  /*8c00*/  @!P0 SYNCS.PHASECHK.TRANS64 P0, [R0+URZ], R3 ;  /* 0x00000003000085a7 */ /* 0x000ea400080010ff */
[----:B--2---:R-:W-:Y:S05]  /*8c10*/  @!P0 BRA `(.L_x_192) ;  /* 0xfffffffc00f08947 */ /* 0x004fea000383ffff */
[----:B------:R-:W-:Y:S05]  /*8c20*/  BRA `(.L_x_193) ;  /* 0xffffffa800307947 */ /* 0x000fea000383ffff */
.L_x_59:
[----:B----4-:R-:W-:-:S07]  /*8c30*/  MOV R0, UR5 ;  /* 0x0000000500007c02 */ /* 0x010fce0008000f00 */
.L_x_194:
[----:B-1----:R1:W2:Y:S02]  /*8c40*/  SYNCS.PHASECHK.TRANS64.TRYWAIT P0, [R0+URZ], R3 ;  /* 0x00000003000075a7 */ /* 0x0022a400080011ff */
[----:B--2---:R-:W-:Y:S05]  /*8c50*/  @!P0 NANOSLEEP.SYNCS 0x989680 ;  /* 0x009896800000895d */ /* 0x004fea0003900000 */
[----:B------:R-:W2:Y:S02]  /*8c60*/  @!P0 SYNCS.PHASECHK.TRANS64 P0, [R0+URZ], R3 ;  /* 0x00000003000085a7 */ /* 0x000ea400080010ff */
[----:B--2---:R-:W-:Y:S05]  /*8c70*/  @!P0 BRA `(.L_x_194) ;  /* 0xfffffffc00f08947 */ /* 0x004fea000383ffff */
[----:B------:R-:W-:Y:S05]  /*8c80*/  BRA `(.L_x_195) ;  /* 0xffffffa8003c7947 */ /* 0x000fea000383ffff */
.L_x_60:
[----:B----4-:R-:W-:-:S07]  /*8c90*/  MOV R0, UR5 ;  /* 0x0000000500007c02 */ /* 0x010fce0008000f00 */
.L_x_196:
[----:B-1----:R1:W2:Y:S02]  /*8ca0*/  SYNCS.PHASECHK.TRANS64.TRYWAIT P0, [R0+URZ], R3 ;  /* 0x00000003000075a7 */ /* 0x0022a400080011ff */
[----:B--2---:R-:W-:Y:S05]  /*8cb0*/  @!P0 NANOSLEEP.SYNCS 0x989680 ;  /* 0x009896800000895d */ /* 0x004fea0003900000 */
[----:B------:R-:W2:Y:S02]  /*8cc0*/  @!P0 SYNCS.PHASECHK.TRANS64 P0, [R0+URZ], R3 ;  /* 0x00000003000085a7 */ /* 0x000ea400080010ff */
[----:B--2---:R-:W-:Y:S05]  /*8cd0*/  @!P0 BRA `(.L_x_196) ;  /* 0xfffffffc00f08947 */ /* 0x004fea000383ffff */
[----:B------:R-:W-:Y:S05]  /*8ce0*/  BRA `(.L_x_197) ;  /* 0xffffffa800487947 */ /* 0x000fea000383ffff */
.L_x_61:
[----:B----4-:R-:W-:-:S07]  /*8cf0*/  MOV R0, UR5 ;  /* 0x0000000500007c02 */ /* 0x010fce0008000f00 */
.L_x_198:
[----:B-1----:R1:W2:Y:S02]  /*8d00*/  SYNCS.PHASECHK.TRANS64.TRYWAIT P0, [R0+URZ], R3 ;  /* 0x00000003000075a7 */ /* 0x0022a400080011ff */
[----:B--2---:R-:W-:Y:S05]  /*8d10*/  @!P0 NANOSLEEP.SYNCS 0x989680 ;  /* 0x009896800000895d */ /* 0x004fea0003900000 */
[----:B------:R-:W2:Y:S02]  /*8d20*/  @!P0 SYNCS.PHASECHK.TRANS64 P0, [R0+URZ], R3 ;  /* 0x00000003000085a7 */ /* 0x000ea400080010ff */
[----:B--2---:R-:W-:Y:S05]  /*8d30*/  @!P0 BRA `(.L_x_198) ;  /* 0xfffffffc00f08947 */ /* 0x004fea000383ffff */
[----:B------:R-:W-:Y:S05]  /*8d40*/  BRA `(.L_x_199) ;  /* 0xffffffa800547947 */ /* 0x000fea000383ffff */
.L_x_62:
[----:B----4-:R-:W-:-:S07]  /*8d50*/  MOV R0, UR5 ;  /* 0x0000000500007c02 */ /* 0x010fce0008000f00 */
.L_x_200:
[----:B-1----:R1:W2:Y:S02]  /*8d60*/  SYNCS.PHASECHK.TRANS64.TRYWAIT P0, [R0+URZ], R3 ;  /* 0x00000003000075a7 */ /* 0x0022a400080011ff */
[----:B--2---:R-:W-:Y:S05]  /*8d70*/  @!P0 NANOSLEEP.SYNCS 0x989680 ;  /* 0x009896800000895d */ /* 0x004fea0003900000 */
[----:B------:R-:W2:Y:S02]  /*8d80*/  @!P0 SYNCS.PHASECHK.TRANS64 P0, [R0+URZ], R3 ;  /* 0x00000003000085a7 */ /* 0x000ea400080010ff */
[----:B--2---:R-:W-:Y:S05]  /*8d90*/  @!P0 BRA `(.L_x_200) ;  /* 0xfffffffc00f08947 */ /* 0x004fea000383ffff */
[----:B------:R-:W-:Y:S05]  /*8da0*/  BRA `(.L_x_201) ;  /* 0xffffffa800607947 */ /* 0x000fea000383ffff */
.L_x_63:
[----:B----4-:R-:W-:-:S07]  /*8db0*/  MOV R0, UR5 ;  /* 0x0000000500007c02 */ /* 0x010fce0008000f00 */
.L_x_202:
[----:B-1----:R1:W2:Y:S02]  /*8dc0*/  SYNCS.PHASECHK.TRANS64.TRYWAIT P0, [R0+URZ], R3 ;  /* 0x00000003000075a7 */ /* 0x0022a400080011ff */
[----:B--2---:R-:W-:Y:S05]  /*8dd0*/  @!P0 NANOSLEEP.SYNCS 0x989680 ;  /* 0x009896800000895d */ /* 0x004fea0003900000 */
[----:B------:R-:W2:Y:S02]  /*8de0*/  @!P0 SYNCS.PHASECHK.TRANS64 P0, [R0+URZ], R3 ;  /* 0x00000003000085a7 */ /* 0x000ea400080010ff */
[----:B--2---:R-:W-:Y:S05]  /*8df0*/  @!P0 BRA `(.L_x_202) ;  /* 0xfffffffc00f08947 */ /* 0x004fea000383ffff */
[----:B------:R-:W-:Y:S05]  /*8e00*/  BRA `(.L_x_203) ;  /* 0xffffffa8006c7947 */ /* 0x000fea000383ffff */
.L_x_64:
[----:B----4-:R-:W-:-:S07]  /*8e10*/  MOV R0, UR5 ;  /* 0x0000000500007c02 */ /* 0x010fce0008000f00 */
.L_x_204:
[----:B-1----:R1:W2:Y:S02]  /*8e20*/  SYNCS.PHASECHK.TRANS64.TRYWAIT P0, [R0+URZ], R3 ;  /* 0x00000003000075a7 */ /* 0x0022a400080011ff */
[----:B--2---:R-:W-:Y:S05]  /*8e30*/  @!P0 NANOSLEEP.SYNCS 0x989680 ;  /* 0x009896800000895d */ /* 0x004fea0003900000 */
[----:B------:R-:W2:Y:S02]  /*8e40*/  @!P0 SYNCS.PHASECHK.TRANS64 P0, [R0+URZ], R3 ;  /* 0x00000003000085a7 */ /* 0x000ea400080010ff */
[----:B--2---:R-:W-:Y:S05]  /*8e50*/  @!P0 BRA `(.L_x_204) ;  /* 0xfffffffc00f08947 */ /* 0x004fea000383ffff */
[----:B------:R-:W-:Y:S05]  /*8e60*/  BRA `(.L_x_205) ;  /* 0xffffffa800787947 */ /* 0x000fea000383ffff */
.L_x_65:
[----:B----4-:R-:W-:-:S07]  /*8e70*/  MOV R0, UR5 ;  /* 0x0000000500007c02 */ /* 0x010fce0008000f00 */
.L_x_206:
[----:B-1----:R1:W2:Y:S02]  /*8e80*/  SYNCS.PHASECHK.TRANS64.TRYWAIT P0, [R0+URZ], R3 ;  /* 0x00000003000075a7 */ /* 0x0022a400080011ff */
[----:B--2---:R-:W-:Y:S05]  /*8e90*/  @!P0 NANOSLEEP.SYNCS 0x989680 ;  /* 0x009896800000895d */ /* 0x004fea0003900000 */
[----:B------:R-:W2:Y:S02]  /*8ea0*/  @!P0 SYNCS.PHASECHK.TRANS64 P0, [R0+URZ], R3 ;  /* 0x00000003000085a7 */ /* 0x000ea400080010ff */
[----:B--2---:R-:W-:Y:S05]  /*8eb0*/  @!P0 BRA `(.L_x_206) ;  /* 0xfffffffc00f08947 */ /* 0x004fea000383ffff */
[----:B------:R-:W-:Y:S05]  /*8ec0*/  BRA `(.L_x_207) ;  /* 0xffffffa800847947 */ /* 0x000fea000383ffff */
.L_x_66:
[----:B----4-:R-:W-:-:S07]  /*8ed0*/  MOV R0, UR5 ;  /* 0x0000000500007c02 */ /* 0x010fce0008000f00 */
.L_x_208:
[----:B-1----:R1:W2:Y:S02]  /*8ee0*/  SYNCS.PHASECHK.TRANS64.TRYWAIT P0, [R0+URZ], R3 ;  /* 0x00000003000075a7 */ /* 0x0022a400080011ff */
[----:B--2---:R-:W-:Y:S05]  /*8ef0*/  @!P0 NANOSLEEP.SYNCS 0x989680 ;  /* 0x009896800000895d */ /* 0x004fea0003900000 */
[----:B------:R-:W2:Y:S02]  /*8f00*/  @!P0 SYNCS.PHASECHK.TRANS64 P0, [R0+URZ], R3 ;  /* 0x00000003000085a7 */ /* 0x000ea400080010ff */
[----:B--2---:R-:W-:Y:S05]  /*8f10*/  @!P0 BRA `(.L_x_208) ;  /* 0xfffffffc00f08947 */ /* 0x004fea000383ffff */
[----:B------:R-:W-:Y:S05]  /*8f20*/  BRA `(.L_x_209) ;  /* 0xffffffa800907947 */ /* 0x000fea000383ffff */
.L_x_67:
[----:B----4-:R-:W-:-:S07]  /*8f30*/  MOV R0, UR5 ;  /* 0x0000000500007c02 */ /* 0x010fce0008000f00 */
.L_x_210:
[----:B-1----:R1:W2:Y:S02]  /*8f40*/  SYNCS.PHASECHK.TRANS64.TRYWAIT P0, [R0+URZ], R3 ;  /* 0x00000003000075a7 */ /* 0x0022a400080011ff */
[----:B--2---:R-:W-:Y:S05]  /*8f50*/  @!P0 NANOSLEEP.SYNCS 0x989680 ;  /* 0x009896800000895d */ /* 0x004fea0003900000 */
[----:B------:R-:W2:Y:S02]  /*8f60*/  @!P0 SYNCS.PHASECHK.TRANS64 P0, [R0+URZ], R3 ;  /* 0x00000003000085a7 */ /* 0x000ea400080010ff */
[----:B--2---:R-:W-:Y:S05]  /*8f70*/  @!P0 BRA `(.L_x_210) ;  /* 0xfffffffc00f08947 */ /* 0x004fea000383ffff */
[----:B------:R-:W-:Y:S05]  /*8f80*/  BRA `(.L_x_211) ;  /* 0xffffffa8009c7947 */ /* 0x000fea000383ffff */
.L_x_68:
[----:B----4-:R-:W-:-:S07]  /*8f90*/  MOV R0, UR5 ;  /* 0x0000000500007c02 */ /* 0x010fce0008000f00 */
.L_x_212:
[----:B-1----:R1:W2:Y:S02]  /*8fa0*/  SYNCS.PHASECHK.TRANS64.TRYWAIT P0, [R0+URZ], R3 ;  /* 0x00000003000075a7 */ /* 0x0022a400080011ff */
[----:B--2---:R-:W-:Y:S05]  /*8fb0*/  @!P0 NANOSLEEP.SYNCS 0x989680 ;  /* 0x009896800000895d */ /* 0x004fea0003900000 */
[----:B------:R-:W2:Y:S02]  /*8fc0*/  @!P0 SYNCS.PHASECHK.TRANS64 P0, [R0+URZ], R3 ;  /* 0x00000003000085a7 */ /* 0x000ea400080010ff */
[----:B--2---:R-:W-:Y:S05]  /*8fd0*/  @!P0 BRA `(.L_x_212) ;  /* 0xfffffffc00f08947 */ /* 0x004fea000383ffff */
[----:B------:R-:W-:Y:S05]  /*8fe0*/  BRA `(.L_x_213) ;  /* 0xffffffa800a87947 */ /* 0x000fea000383ffff */
.L_x_69:
[----:B----4-:R-:W-:-:S07]  /*8ff0*/  MOV R0, UR5 ;  /* 0x0000000500007c02 */ /* 0x010fce0008000f00 */
.L_x_214:
[----:B-1----:R1:W2:Y:S02]  /*9000*/  SYNCS.PHASECHK.TRANS64.TRYWAIT P0, [R0+URZ], R3 ;  /* 0x00000003000075a7 */ /* 0x0022a400080011ff */
[----:B--2---:R-:W-:Y:S05]  /*9010*/  @!P0 NANOSLEEP.SYNCS 0x989680 ;  /* 0x009896800000895d */ /* 0x004fea0003900000 */
[----:B------:R-:W2:Y:S02]  /*9020*/  @!P0 SYNCS.PHASECHK.TRANS64 P0, [R0+URZ], R3 ;  /* 0x00000003000085a7 */ /* 0x000ea400080010ff */
[----:B--2---:R-:W-:Y:S05]  /*9030*/  @!P0 BRA `(.L_x_214) ;  /* 0xfffffffc00f08947 */ /* 0x004fea000383ffff */
[----:B------:R-:W-:Y:S05]  /*9040*/  BRA `(.L_x_215) ;  /* 0xffffffa800b47947 */ /* 0x000fea000383ffff */
.L_x_70:
[----:B----4-:R-:W-:-:S07]  /*9050*/  MOV R0, UR5 ;  /* 0x0000000500007c02 */ /* 0x010fce0008000f00 */
.L_x_216:
[----:B-1----:R1:W2:Y:S02]  /*9060*/  SYNCS.PHASECHK.TRANS64.TRYWAIT P0, [R0+URZ], R3 ;  /* 0x00000003000075a7 */ /* 0x0022a400080011ff */
[----:B--2---:R-:W-:Y:S05]  /*9070*/  @!P0 NANOSLEEP.SYNCS 0x989680 ;  /* 0x009896800000895d */ /* 0x004fea0003900000 */
[----:B------:R-:W2:Y:S02]  /*9080*/  @!P0 SYNCS.PHASECHK.TRANS64 P0, [R0+URZ], R3 ;  /* 0x00000003000085a7 */ /* 0x000ea400080010ff */
[----:B--2---:R-:W-:Y:S05]  /*9090*/  @!P0 BRA `(.L_x_216) ;  /* 0xfffffffc00f08947 */ /* 0x004fea000383ffff */
[----:B------:R-:W-:Y:S05]  /*90a0*/  BRA `(.L_x_217) ;  /* 0xffffffa800c07947 */ /* 0x000fea000383ffff */
.L_x_71:
[----:B----4-:R-:W-:-:S07]  /*90b0*/  MOV R0, UR5 ;  /* 0x0000000500007c02 */ /* 0x010fce0008000f00 */
.L_x_218:
[----:B-1----:R1:W2:Y:S02]  /*90c0*/  SYNCS.PHASECHK.TRANS64.TRYWAIT P0, [R0+URZ], R3 ;  /* 0x00000003000075a7 */ /* 0x0022a400080011ff */
[----:B--2---:R-:W-:Y:S05]  /*90d0*/  @!P0 NANOSLEEP.SYNCS 0x989680 ;  /* 0x009896800000895d */ /* 0x004fea0003900000 */
[----:B------:R-:W2:Y:S02]  /*90e0*/  @!P0 SYNCS.PHASECHK.TRANS64 P0, [R0+URZ], R3 ;  /* 0x00000003000085a7 */ /* 0x000ea400080010ff */
[----:B--2---:R-:W-:Y:S05]  /*90f0*/  @!P0 BRA `(.L_x_218) ;  /* 0xfffffffc00f08947 */ /* 0x004fea000383ffff */
[----:B------:R-:W-:Y:S05]  /*9100*/  BRA `(.L_x_219) ;  /* 0xffffffa800cc7947 */ /* 0x000fea000383ffff */
.L_x_72:
[----:B----4-:R-:W-:-:S07]  /*9110*/  MOV R0, UR5 ;  /* 0x0000000500007c02 */ /* 0x010fce0008000f00 */
.L_x_220:
[----:B-1----:R1:W2:Y:S02]  /*9120*/  SYNCS.PHASECHK.TRANS64.TRYWAIT P0, [R0+URZ], R3 ;  /* 0x00000003000075a7 */ /* 0x0022a400080011ff */
[----:B--2---:R-:W-:Y:S05]  /*9130*/  @!P0 NANOSLEEP.SYNCS 0x989680 ;  /* 0x009896800000895d */ /* 0x004fea0003900000 */
[----:B------:R-:W2:Y:S02]  /*9140*/  @!P0 SYNCS.PHASECHK.TRANS64 P0, [R0+URZ], R3 ;  /* 0x00000003000085a7 */ /* 0x000ea400080010ff */
[----:B--2---:R-:W-:Y:S05]  /*9150*/  @!P0 BRA `(.L_x_220) ;  /* 0xfffffffc00f08947 */ /* 0x004fea000383ffff */
[----:B------:R-:W-:Y:S05]  /*9160*/  BRA `(.L_x_221) ;  /* 0xffffffa800d87947 */ /* 0x000fea000383ffff */
.L_x_73:
[----:B----4-:R-:W-:-:S07]  /*9170*/  MOV R0, UR5 ;  /* 0x0000000500007c02 */ /* 0x010fce0008000f00 */
.L_x_222:
[----:B-1----:R1:W2:Y:S02]  /*9180*/  SYNCS.PHASECHK.TRANS64.TRYWAIT P0, [R0+URZ], R3 ;  /* 0x00000003000075a7 */ /* 0x0022a400080011ff */
[----:B--2---:R-:W-:Y:S05]  /*9190*/  @!P0 NANOSLEEP.SYNCS 0x989680 ;  /* 0x009896800000895d */ /* 0x004fea0003900000 */
[----:B------:R-:W2:Y:S02]  /*91a0*/  @!P0 SYNCS.PHASECHK.TRANS64 P0, [R0+URZ], R3 ;  /* 0x00000003000085a7 */ /* 0x000ea400080010ff */
[----:B--2---:R-:W-:Y:S05]  /*91b0*/  @!P0 BRA `(.L_x_222) ;  /* 0xfffffffc00f08947 */ /* 0x004fea000383ffff */
[----:B------:R-:W-:Y:S05]  /*91c0*/  BRA `(.L_x_223) ;  /* 0xffffffa800e47947 */ /* 0x000fea000383ffff */
.L_x_74:
[----:B----4-:R-:W-:-:S07]  /*91d0*/  MOV R0, UR5 ;  /* 0x0000000500007c02 */ /* 0x010fce0008000f00 */
.L_x_224:
[----:B-1----:R1:W2:Y:S02]  /*91e0*/  SYNCS.PHASECHK.TRANS64.TRYWAIT P0, [R0+URZ], R3 ;  /* 0x00000003000075a7 */ /* 0x0022a400080011ff */
[----:B--2---:R-:W-:Y:S05]  /*91f0*/  @!P0 NANOSLEEP.SYNCS 0x989680 ;  /* 0x009896800000895d */ /* 0x004fea0003900000 */
[----:B------:R-:W2:Y:S02]  /*9200*/  @!P0 SYNCS.PHASECHK.TRANS64 P0, [R0+URZ], R3 ;  /* 0x00000003000085a7 */ /* 0x000ea400080010ff */
[----:B--2---:R-:W-:Y:S05]  /*9210*/  @!P0 BRA `(.L_x_224) ;  /* 0xfffffffc00f08947 */ /* 0x004fea000383ffff */
[----:B------:R-:W-:Y:S05]  /*9220*/  BRA `(.L_x_225) ;  /* 0xffffffa800f07947 */ /* 0x000fea000383ffff */
.L_x_75:
[----:B----4-:R-:W-:-:S07]  /*9230*/  MOV R0, UR5 ;  /* 0x0000000500007c02 */ /* 0x010fce0008000f00 */
.L_x_226:
[----:B-1----:R1:W2:Y:S02]  /*9240*/  SYNCS.PHASECHK.TRANS64.TRYWAIT P0, [R0+URZ], R3 ;  /* 0x00000003000075a7 */ /* 0x0022a400080011ff */
[----:B--2---:R-:W-:Y:S05]  /*9250*/  @!P0 NANOSLEEP.SYNCS 0x989680 ;  /* 0x009896800000895d */ /* 0x004fea0003900000 */
[----:B------:R-:W2:Y:S02]  /*9260*/  @!P0 SYNCS.PHASECHK.TRANS64 P0, [R0+URZ], R3 ;  /* 0x00000003000085a7 */ /* 0x000ea400080010ff */
[----:B--2---:R-:W-:Y:S05]  /*9270*/  @!P0 BRA `(.L_x_226) ;  /* 0xfffffffc00f08947 */ /* 0x004fea000383ffff */
[----:B------:R-:W-:Y:S05]  /*9280*/  BRA `(.L_x_227) ;  /* 0xffffffa800fc7947 */ /* 0x000fea000383ffff */
.L_x_76:
[----:B----4-:R-:W-:-:S07]  /*9290*/  MOV R0, UR5 ;  /* 0x0000000500007c02 */ /* 0x010fce0008000f00 */
.L_x_228:
[----:B-1----:R1:W2:Y:S02]  /*92a0*/  SYNCS.PHASECHK.TRANS64.TRYWAIT P0, [R0+URZ], R3 ;  /* 0x00000003000075a7 */ /* 0x0022a400080011ff */
[----:B--2---:R-:W-:Y:S05]  /*92b0*/  @!P0 NANOSLEEP.SYNCS 0x989680 ;  /* 0x009896800000895d */ /* 0x004fea0003900000 */
[----:B------:R-:W2:Y:S02]  /*92c0*/  @!P0 SYNCS.PHASECHK.TRANS64 P0, [R0+URZ], R3 ;  /* 0x00000003000085a7 */ /* 0x000ea400080010ff */
[----:B--2---:R-:W-:Y:S05]  /*92d0*/  @!P0 BRA `(.L_x_228) ;  /* 0xfffffffc00f08947 */ /* 0x004fea000383ffff */
[----:B------:R-:W-:Y:S05]  /*92e0*/  BRA `(.L_x_229) ;  /* 0xffffffac00087947 */ /* 0x000fea000383ffff */
.L_x_77:
[----:B----4-:R-:W-:-:S07]  /*92f0*/  MOV R0, UR5 ;  /* 0x0000000500007c02 */ /* 0x010fce0008000f00 */
.L_x_230:
[----:B-1----:R1:W2:Y:S02]  /*9300*/  SYNCS.PHASECHK.TRANS64.TRYWAIT P0, [R0+URZ], R3 ;  /* 0x00000003000075a7 */ /* 0x0022a400080011ff */
[----:B--2---:R-:W-:Y:S05]  /*9310*/  @!P0 NANOSLEEP.SYNCS 0x989680 ;  /* 0x009896800000895d */ /* 0x004fea0003900000 */
[----:B------:R-:W2:Y:S02]  /*9320*/  @!P0 SYNCS.PHASECHK.TRANS64 P0, [R0+URZ], R3 ;  /* 0x00000003000085a7 */ /* 0x000ea400080010ff */
[----:B--2---:R-:W-:Y:S05]  /*9330*/  @!P0 BRA `(.L_x_230) ;  /* 0xfffffffc00f08947 */ /* 0x004fea000383ffff */
[----:B------:R-:W-:Y:S05]  /*9340*/  BRA `(.L_x_231) ;  /* 0xffffffac00147947 */ /* 0x000fea000383ffff */
.L_x_78:
[----:B----4-:R-:W-:-:S07]  /*9350*/  MOV R0, UR5 ;  /* 0x0000000500007c02 */ /* 0x010fce0008000f00 */
.L_x_232:
[----:B-1----:R1:W2:Y:S02]  /*9360*/  SYNCS.PHASECHK.TRANS64.TRYWAIT P0, [R0+URZ], R3 ;  /* 0x00000003000075a7 */ /* 0x0022a400080011ff */
[----:B--2---:R-:W-:Y:S05]  /*9370*/  @!P0 NANOSLEEP.SYNCS 0x989680 ;  /* 0x009896800000895d */ /* 0x004fea0003900000 */
[----:B------:R-:W2:Y:S02]  /*9380*/  @!P0 SYNCS.PHASECHK.TRANS64 P0, [R0+URZ], R3 ;  /* 0x00000003000085a7 */ /* 0x000ea400080010ff */
[----:B--2---:R-:W-:Y:S05]  /*9390*/  @!P0 BRA `(.L_x_232) ;  /* 0xfffffffc00f08947 */ /* 0x004fea000383ffff */
[----:B------:R-:W-:Y:S05]  /*93a0*/  BRA `(.L_x_233) ;  /* 0xffffffac00207947 */ /* 0x000fea000383ffff */
.L_x_79:
[----:B----4-:R-:W-:-:S07]  /*93b0*/  MOV R0, UR5 ;  /* 0x0000000500007c02 */ /* 0x010fce0008000f00 */
.L_x_234:
[----:B-1----:R1:W2:Y:S02]  /*93c0*/  SYNCS.PHASECHK.TRANS64.TRYWAIT P0, [R0+URZ], R3 ;  /* 0x00000003000075a7 */ /* 0x0022a400080011ff */
[----:B--2---:R-:W-:Y:S05]  /*93d0*/  @!P0 NANOSLEEP.SYNCS 0x989680 ;  /* 0x009896800000895d */ /* 0x004fea0003900000 */
[----:B------:R-:W2:Y:S02]  /*93e0*/  @!P0 SYNCS.PHASECHK.TRANS64 P0, [R0+URZ], R3 ;  /* 0x00000003000085a7 */ /* 0x000ea400080010ff */
[----:B--2---:R-:W-:Y:S05]  /*93f0*/  @!P0 BRA `(.L_x_234) ;  /* 0xfffffffc00f08947 */ /* 0x004fea000383ffff */
[----:B------:R-:W-:Y:S05]  /*9400*/  BRA `(.L_x_235) ;  /* 0xffffffac002c7947 */ /* 0x000fea000383ffff */
.L_x_80:
[----:B----4-:R-:W-:-:S07]  /*9410*/  MOV R0, UR5 ;  /* 0x0000000500007c02 */ /* 0x010fce0008000f00 */
.L_x_236:
[----:B-1----:R1:W2:Y:S02]  /*9420*/  SYNCS.PHASECHK.TRANS64.TRYWAIT P0, [R0+URZ], R3 ;  /* 0x00000003000075a7 */ /* 0x0022a400080011ff */
[----:B--2---:R-:W-:Y:S05]  /*9430*/  @!P0 NANOSLEEP.SYNCS 0x989680 ;  /* 0x009896800000895d */ /* 0x004fea0003900000 */
[----:B------:R-:W2:Y:S02]  /*9440*/  @!P0 SYNCS.PHASECHK.TRANS64 P0, [R0+URZ], R3 ;  /* 0x00000003000085a7 */ /* 0x000ea400080010ff */
[----:B--2---:R-:W-:Y:S05]  /*9450*/  @!P0 BRA `(.L_x_236) ;  /* 0xfffffffc00f08947 */ /* 0x004fea000383ffff */
[----:B------:R-:W-:Y:S05]  /*9460*/  BRA `(.L_x_237) ;  /* 0xffffffac00387947 */ /* 0x000fea000383ffff */
.L_x_81:
[----:B----4-:R-:W-:-:S07]  /*9470*/  MOV R0, UR5 ;  /* 0x0000000500007c02 */ /* 0x010fce0008000f00 */
.L_x_238:
[----:B-1----:R1:W2:Y:S02]  /*9480*/  SYNCS.PHASECHK.TRANS64.TRYWAIT P0, [R0+URZ], R3 ;  /* 0x00000003000075a7 */ /* 0x0022a400080011ff */
[----:B--2---:R-:W-:Y:S05]  /*9490*/  @!P0 NANOSLEEP.SYNCS 0x989680 ;  /* 0x009896800000895d */ /* 0x004fea0003900000 */
[----:B------:R-:W2:Y:S02]  /*94a0*/  @!P0 SYNCS.PHASECHK.TRANS64 P0, [R0+URZ], R3 ;  /* 0x00000003000085a7 */ /* 0x000ea400080010ff */
[----:B--2---:R-:W-:Y:S05]  /*94b0*/  @!P0 BRA `(.L_x_238) ;  /* 0xfffffffc00f08947 */ /* 0x004fea000383ffff */
[----:B------:R-:W-:Y:S05]  /*94c0*/  BRA `(.L_x_239) ;  /* 0xffffffac00447947 */ /* 0x000fea000383ffff */
.L_x_82:
[----:B----4-:R-:W-:-:S07]  /*94d0*/  MOV R0, UR5 ;  /* 0x0000000500007c02 */ /* 0x010fce0008000f00 */
.L_x_240:
[----:B-1----:R1:W2:Y:S02]  /*94e0*/  SYNCS.PHASECHK.TRANS64.TRYWAIT P0, [R0+URZ], R3 ;  /* 0x00000003000075a7 */ /* 0x0022a400080011ff */
[----:B--2---:R-:W-:Y:S05]  /*94f0*/  @!P0 NANOSLEEP.SYNCS 0x989680 ;  /* 0x009896800000895d */ /* 0x004fea0003900000 */
[----:B------:R-:W2:Y:S02]  /*9500*/  @!P0 SYNCS.PHASECHK.TRANS64 P0, [R0+URZ], R3 ;  /* 0x00000003000085a7 */ /* 0x000ea400080010ff */
[----:B--2---:R-:W-:Y:S05]  /*9510*/  @!P0 BRA `(.L_x_240) ;  /* 0xfffffffc00f08947 */ /* 0x004fea000383ffff */
[----:B------:R-:W-:Y:S05]  /*9520*/  BRA `(.L_x_241) ;  /* 0xffffffac00507947 */ /* 0x000fea000383ffff */
.L_x_83:
[----:B----4-:R-:W-:-:S07]  /*9530*/  MOV R0, UR5 ;  /* 0x0000000500007c02 */ /* 0x010fce0008000f00 */
.L_x_242:
[----:B-1----:R1:W2:Y:S02]  /*9540*/  SYNCS.PHASECHK.TRANS64.TRYWAIT P0, [R0+URZ], R3 ;  /* 0x00000003000075a7 */ /* 0x0022a400080011ff */
[----:B--2---:R-:W-:Y:S05]  /*9550*/  @!P0 NANOSLEEP.SYNCS 0x989680 ;  /* 0x009896800000895d */ /* 0x004fea0003900000 */
[----:B------:R-:W2:Y:S02]  /*9560*/  @!P0 SYNCS.PHASECHK.TRANS64 P0, [R0+URZ], R3 ;  /* 0x00000003000085a7 */ /* 0x000ea400080010ff */
[----:B--2---:R-:W-:Y:S05]  /*9570*/  @!P0 BRA `(.L_x_242) ;  /* 0xfffffffc00f08947 */ /* 0x004fea000383ffff */
[----:B------:R-:W-:Y:S05]  /*9580*/  BRA `(.L_x_243) ;  /* 0xffffffac005c7947 */ /* 0x000fea000383ffff */
.L_x_84:
[----:B----4-:R-:W-:-:S07]  /*9590*/  MOV R0, UR5 ;  /* 0x0000000500007c02 */ /* 0x010fce0008000f00 */
.L_x_244:
[----:B-1----:R1:W2:Y:S02]  /*95a0*/  SYNCS.PHASECHK.TRANS64.TRYWAIT P0, [R0+URZ], R3 ;  /* 0x00000003000075a7 */ /* 0x0022a400080011ff */
[----:B--2---:R-:W-:Y:S05]  /*95b0*/  @!P0 NANOSLEEP.SYNCS 0x989680 ;  /* 0x009896800000895d */ /* 0x004fea0003900000 */
[----:B------:R-:W2:Y:S02]  /*95c0*/  @!P0 SYNCS.PHASECHK.TRANS64 P0, [R0+URZ], R3 ;  /* 0x00000003000085a7 */ /* 0x000ea400080010ff */
[----:B--2---:R-:W-:Y:S05]  /*95d0*/  @!P0 BRA `(.L_x_244) ;  /* 0xfffffffc00f08947 */ /* 0x004fea000383ffff */
[----:B------:R-:W-:Y:S05]  /*95e0*/  BRA `(.L_x_245) ;  /* 0xffffffac00687947 */ /* 0x000fea000383ffff */
.L_x_85:
[----:B----4-:R-:W-:-:S07]  /*95f0*/  MOV R0, UR5 ;  /* 0x0000000500007c02 */ /* 0x010fce0008000f00 */
.L_x_246:
[----:B-1----:R1:W2:Y:S02]  /*9600*/  SYNCS.PHASECHK.TRANS64.TRYWAIT P0, [R0+URZ], R3 ;  /* 0x00000003000075a7 */ /* 0x0022a400080011ff */
[----:B--2---:R-:W-:Y:S05]  /*9610*/  @!P0 NANOSLEEP.SYNCS 0x989680 ;  /* 0x009896800000895d */ /* 0x004fea0003900000 */
[----:B------:R-:W2:Y:S02]  /*9620*/  @!P0 SYNCS.PHASECHK.TRANS64 P0, [R0+URZ], R3 ;  /* 0x00000003000085a7 */ /* 0x000ea400080010ff */
[----:B--2---:R-:W-:Y:S05]  /*9630*/  @!P0 BRA `(.L_x_246) ;  /* 0xfffffffc00f08947 */ /* 0x004fea000383ffff */
[----:B------:R-:W-:Y:S05]  /*9640*/  BRA `(.L_x_247) ;  /* 0xffffffac00747947 */ /* 0x000fea000383ffff */
.L_x_86:
[----:B----4-:R-:W-:-:S07]  /*9650*/  MOV R0, UR5 ;  /* 0x0000000500007c02 */ /* 0x010fce0008000f00 */
.L_x_248:
[----:B-1----:R1:W2:Y:S02]  /*9660*/  SYNCS.PHASECHK.TRANS64.TRYWAIT P0, [R0+URZ], R3 ;  /* 0x00000003000075a7 */ /* 0x0022a400080011ff */
[----:B--2---:R-:W-:Y:S05]  /*9670*/  @!P0 NANOSLEEP.SYNCS 0x989680 ;  /* 0x009896800000895d */ /* 0x004fea0003900000 */
[----:B------:R-:W2:Y:S02]  /*9680*/  @!P0 SYNCS.PHASECHK.TRANS64 P0, [R0+URZ], R3 ;  /* 0x00000003000085a7 */ /* 0x000ea400080010ff */
[----:B--2---:R-:W-:Y:S05]  /*9690*/  @!P0 BRA `(.L_x_248) ;  /* 0xfffffffc00f08947 */ /* 0x004fea000383ffff */
[----:B------:R-:W-:Y:S05]  /*96a0*/  BRA `(.L_x_249) ;  /* 0xffffffac00807947 */ /* 0x000fea000383ffff */
.L_x_87:
[----:B----4-:R-:W-:-:S07]  /*96b0*/  MOV R0, UR5 ;  /* 0x0000000500007c02 */ /* 0x010fce0008000f00 */
.L_x_250:
[----:B-1----:R1:W2:Y:S02]  /*96c0*/  SYNCS.PHASECHK.TRANS64.TRYWAIT P0, [R0+URZ], R3 ;  /* 0x00000003000075a7 */ /* 0x0022a400080011ff */
[----:B--2---:R-:W-:Y:S05]  /*96d0*/  @!P0 NANOSLEEP.SYNCS 0x989680 ;  /* 0x009896800000895d */ /* 0x004fea0003900000 */
[----:B------:R-:W2:Y:S02]  /*96e0*/  @!P0 SYNCS.PHASECHK.TRANS64 P0, [R0+URZ], R3 ;  /* 0x00000003000085a7 */ /* 0x000ea400080010ff */
[----:B--2---:R-:W-:Y:S05]  /*96f0*/  @!P0 BRA `(.L_x_250) ;  /* 0xfffffffc00f08947 */ /* 0x004fea000383ffff */
[----:B------:R-:W-:Y:S05]  /*9700*/  BRA `(.L_x_251) ;  /* 0xffffffac008c7947 */ /* 0x000fea000383ffff */
.L_x_88:
[----:B----4-:R-:W-:-:S07]  /*9710*/  MOV R0, UR5 ;  /* 0x0000000500007c02 */ /* 0x010fce0008000f00 */
.L_x_252:
[----:B-1----:R1:W2:Y:S02]  /*9720*/  SYNCS.PHASECHK.TRANS64.TRYWAIT P0, [R0+URZ], R3 ;  /* 0x00000003000075a7 */ /* 0x0022a400080011ff */
[----:B--2---:R-:W-:Y:S05]  /*9730*/  @!P0 NANOSLEEP.SYNCS 0x989680 ;  /* 0x009896800000895d */ /* 0x004fea0003900000 */
[----:B------:R-:W2:Y:S02]  /*9740*/  @!P0 SYNCS.PHASECHK.TRANS64 P0, [R0+URZ], R3 ;  /* 0x00000003000085a7 */ /* 0x000ea400080010ff */
[----:B--2---:R-:W-:Y:S05]  /*9750*/  @!P0 BRA `(.L_x_252) ;  /* 0xfffffffc00f08947 */ /* 0x004fea000383ffff */
[----:B------:R-:W-:Y:S05]  /*9760*/  BRA `(.L_x_253) ;  /* 0xffffffac00987947 */ /* 0x000fea000383ffff */
.L_x_89:
[----:B----4-:R-:W-:-:S07]  /*9770*/  MOV R0, UR5 ;  /* 0x0000000500007c02 */ /* 0x010fce0008000f00 */
.L_x_254:
[----:B-1----:R1:W2:Y:S02]  /*9780*/  SYNCS.PHASECHK.TRANS64.TRYWAIT P0, [R0+URZ], R3 ;  /* 0x00000003000075a7 */ /* 0x0022a400080011ff */
[----:B--2---:R-:W-:Y:S05]  /*9790*/  @!P0 NANOSLEEP.SYNCS 0x989680 ;  /* 0x009896800000895d */ /* 0x004fea0003900000 */
[----:B------:R-:W2:Y:S02]  /*97a0*/  @!P0 SYNCS.PHASECHK.TRANS64 P0, [R0+URZ], R3 ;  /* 0x00000003000085a7 */ /* 0x000ea400080010ff */
[----:B--2---:R-:W-:Y:S05]  /*97b0*/  @!P0 BRA `(.L_x_254) ;  /* 0xfffffffc00f08947 */ /* 0x004fea000383ffff */
[----:B------:R-:W-:Y:S05]  /*97c0*/  BRA `(.L_x_255) ;  /* 0xffffffac00a47947 */ /* 0x000fea000383ffff */
.L_x_92:
[----:B-1----:R1:W2:Y:S02]  /*97d0*/  SYNCS.PHASECHK.TRANS64.TRYWAIT P0, [R0+URZ+0x3e0], R5 ;  /* 0x0003e005000075a7 */ /* 0x0022a400080011ff */
[----:B--2---:R-:W-:Y:S05]  /*97e0*/  @!P0 NANOSLEEP.SYNCS 0x989680 ;  /* 0x009896800000895d */ /* 0x004fea0003900000 */
[----:B------:R-:W2:Y:S02]  /*97f0*/  @!P0 SYNCS.PHASECHK.TRANS64 P0, [R0+URZ+0x3e0], R5 ;  /* 0x0003e005000085a7 */ /* 0x000ea400080010ff */
[----:B--2---:R-:W-:Y:S05]  /*9800*/  @!P0 BRA `(.L_x_92) ;  /* 0xfffffffc00f08947 */ /* 0x004fea000383ffff */
[----:B------:R-:W-:Y:S05]  /*9810*/  BRA `(.L_x_256) ;  /* 0xffffffb000007947 */ /* 0x000fea000383ffff */
.L_x_93:
[----:B------:R-:W-:-:S07]  /*9820*/  MOV R0, UR5 ;  /* 0x0000000500007c02 */ /* 0x000fce0008000f00 */
.L_x_257:
[----:B-1----:R1:W2:Y:S02]  /*9830*/  SYNCS.PHASECHK.TRANS64.TRYWAIT P0, [R0+URZ+0x390], R5 ;  /* 0x00039005000075a7 */ /* 0x0022a400080011ff */
[----:B--2---:R-:W-:Y:S05]  /*9840*/  @!P0 NANOSLEEP.SYNCS 0x989680 ;  /* 0x009896800000895d */ /* 0x004fea0003900000 */
[----:B------:R-:W2:Y:S02]  /*9850*/  @!P0 SYNCS.PHASECHK.TRANS64 P0, [R0+URZ+0x390], R5 ;  /* 0x00039005000085a7 */ /* 0x000ea400080010ff */
[----:B--2---:R-:W-:Y:S05]  /*9860*/  @!P0 BRA `(.L_x_257) ;  /* 0xfffffffc00f08947 */ /* 0x004fea000383ffff */
[----:B------:R-:W-:Y:S05]  /*9870*/  BRA `(.L_x_258) ;  /* 0xffffffb000107947 */ /* 0x000fea000383ffff */
.L_x_94:
[----:B-1----:R1:W2:Y:S02]  /*9880*/  SYNCS.PHASECHK.TRANS64.TRYWAIT P1, [R0+URZ+0x380], R5 ;  /* 0x00038005000075a7 */ /* 0x0022a400080211ff */
[----:B--2---:R-:W-:Y:S05]  /*9890*/  @!P1 NANOSLEEP.SYNCS 0x989680 ;  /* 0x009896800000995d */ /* 0x004fea0003900000 */
[----:B------:R-:W2:Y:S02]  /*98a0*/  @!P1 SYNCS.PHASECHK.TRANS64 P1, [R0+URZ+0x380], R5 ;  /* 0x00038005000095a7 */ /* 0x000ea400080210ff */
[----:B--2---:R-:W-:Y:S05]  /*98b0*/  @!P1 BRA `(.L_x_94) ;  /* 0xfffffffc00f09947 */ /* 0x004fea000383ffff */
[----:B------:R-:W-:Y:S05]  /*98c0*/  BRA `(.L_x_259) ;  /* 0xffffffb000407947 */ /* 0x000fea000383ffff */
.L_x_97:
[----:B------:R-:W-:-:S07]  /*98d0*/  MOV R0, UR5 ;  /* 0x0000000500007c02 */ /* 0x000fce0008000f00 */
.L_x_260:
[----:B-1----:R1:W2:Y:S02]  /*98e0*/  SYNCS.PHASECHK.TRANS64.TRYWAIT P0, [R0+URZ+0x390], R3 ;  /* 0x00039003000075a7 */ /* 0x0022a400080011ff */
[----:B--2---:R-:W-:Y:S05]  /*98f0*/  @!P0 NANOSLEEP.SYNCS 0x989680 ;  /* 0x009896800000895d */ /* 0x004fea0003900000 */
[----:B------:R-:W2:Y:S02]  /*9900*/  @!P0 SYNCS.PHASECHK.TRANS64 P0, [R0+URZ+0x390], R3 ;  /* 0x00039003000085a7 */ /* 0x000ea400080010ff */
[----:B--2---:R-:W-:Y:S05]  /*9910*/  @!P0 BRA `(.L_x_260) ;  /* 0xfffffffc00f08947 */ /* 0x004fea000383ffff */
[----:B------:R-:W-:Y:S05]  /*9920*/  BRA `(.L_x_96) ;  /* 0xffffffb000947947 */ /* 0x000fea000383ffff */
.L_x_104:
[----:B-1----:R1:W2:Y:S02]  /*9930*/  SYNCS.PHASECHK.TRANS64.TRYWAIT P1, [R0+URZ+0x380], R5 ;  /* 0x00038005000075a7 */ /* 0x0022a400080211ff */
[----:B--2---:R-:W-:Y:S05]  /*9940*/  @!P1 NANOSLEEP.SYNCS 0x989680 ;  /* 0x009896800000995d */ /* 0x004fea0003900000 */
[----:B------:R-:W2:Y:S02]  /*9950*/  @!P1 SYNCS.PHASECHK.TRANS64 P1, [R0+URZ+0x380], R5 ;  /* 0x00038005000095a7 */ /* 0x000ea400080210ff */
[----:B--2---:R-:W-:Y:S05]  /*9960*/  @!P1 BRA `(.L_x_104) ;  /* 0xfffffffc00f09947 */ /* 0x004fea000383ffff */
[----:B------:R-:W-:Y:S05]  /*9970*/  BRA `(.L_x_261) ;  /* 0xffffffb400e47947 */ /* 0x000fea000383ffff */
.L_x_105:
[----:B------:R-:W-:-:S07]  /*9980*/  MOV R3, UR9 ;  /* 0x0000000900037c02 */ /* 0x000fce0008000f00 */
.L_x_262:
[----:B-1----:R1:W2:Y:S02]  /*9990*/  SYNCS.PHASECHK.TRANS64.TRYWAIT P0, [R3+URZ+0x3c0], R0 ;  /* 0x0003c000030075a7 */ /* 0x0022a400080011ff */
[----:B--2---:R-:W-:Y:S05]  /*99a0*/  @!P0 NANOSLEEP.SYNCS 0x989680 ;  /* 0x009896800000895d */ /* 0x004fea0003900000 */
[----:B------:R-:W2:Y:S02]  /*99b0*/  @!P0 SYNCS.PHASECHK.TRANS64 P0, [R3+URZ+0x3c0], R0 ;  /* 0x0003c000030085a7 */ /* 0x000ea400080010ff */
[----:B--2---:R-:W-:Y:S05]  /*99c0*/  @!P0 BRA `(.L_x_262) ;  /* 0xfffffffc00f08947 */ /* 0x004fea000383ffff */
[----:B------:R-:W-:Y:S05]  /*99d0*/  BRA `(.L_x_263) ;  /* 0xffffffb800187947 */ /* 0x000fea000383ffff */
.L_x_108:
[----:B------:R-:W-:Y:S07]  /*99e0*/  MOV R0, UR7 ;  /* 0x0000000700007c02 */ /* 0x000fee0008000f00 */
.L_x_264:
[----:B-1----:R1:W2:Y:S02]  /*99f0*/  SYNCS.PHASECHK.TRANS64.TRYWAIT P0, [R0+URZ], R3 ;  /* 0x00000003000075a7 */ /* 0x0022a400080011ff */
[----:B--2---:R-:W-:Y:S05]  /*9a00*/  @!P0 NANOSLEEP.SYNCS 0x989680 ;  /* 0x009896800000895d */ /* 0x004fea0003900000 */
[----:B------:R-:W2:Y:S02]  /*9a10*/  @!P0 SYNCS.PHASECHK.TRANS64 P0, [R0+URZ], R3 ;  /* 0x00000003000085a7 */ /* 0x000ea400080010ff */
[----:B--2---:R-:W-:Y:S05]  /*9a20*/  @!P0 BRA `(.L_x_264) ;  /* 0xfffffffc00f08947 */ /* 0x004fea000383ffff */
[----:B------:R-:W-:Y:S05]  /*9a30*/  BRA `(.L_x_107) ;  /* 0xffffffb800507947 */ /* 0x000fea000383ffff */
.L_x_111:
[----:B------:R-:W-:-:S07]  /*9a40*/  MOV R0, UR5 ;  /* 0x0000000500007c02 */ /* 0x000fce0008000f00 */
.L_x_265:
[----:B--2---:R2:W3:Y:S02]  /*9a50*/  SYNCS.PHASECHK.TRANS64.TRYWAIT P0, [R0+URZ], R3 ;  /* 0x00000003000075a7 */ /* 0x0044e400080011ff */
[----:B---3--:R-:W-:Y:S05]  /*9a60*/  @!P0 NANOSLEEP.SYNCS 0x989680 ;  /* 0x009896800000895d */ /* 0x008fea0003900000 */
[----:B------:R-:W3:Y:S02]  /*9a70*/  @!P0 SYNCS.PHASECHK.TRANS64 P0, [R0+URZ], R3 ;  /* 0x00000003000085a7 */ /* 0x000ee400080010ff */
[----:B---3--:R-:W-:Y:S05]  /*9a80*/  @!P0 BRA `(.L_x_265) ;  /* 0xfffffffc00f08947 */ /* 0x008fea000383ffff */
[----:B------:R-:W-:Y:S05]  /*9a90*/  BRA `(.L_x_266) ;  /* 0xffffffb800f47947 */ /* 0x000fea000383ffff */
.L_x_112:
[----:B------:R-:W-:-:S07]  /*9aa0*/  MOV R0, UR5 ;  /* 0x0000000500007c02 */ /* 0x000fce0008000f00 */
.L_x_267:
[----:B--2---:R2:W3:Y:S02]  /*9ab0*/  SYNCS.PHASECHK.TRANS64.TRYWAIT P0, [R0+URZ], R3 ;  /* 0x00000003000075a7 */ /* 0x0044e400080011ff */
[----:B---3--:R-:W-:Y:S05]  /*9ac0*/  @!P0 NANOSLEEP.SYNCS 0x989680 ;  /* 0x009896800000895d */ /* 0x008fea0003900000 */
[----:B------:R-:W3:Y:S02]  /*9ad0*/  @!P0 SYNCS.PHASECHK.TRANS64 P0, [R0+URZ], R3 ;  /* 0x00000003000085a7 */ /* 0x000ee400080010ff */
[----:B---3--:R-:W-:Y:S05]  /*9ae0*/  @!P0 BRA `(.L_x_267) ;  /* 0xfffffffc00f08947 */ /* 0x008fea000383ffff */
[----:B------:R-:W-:Y:S05]  /*9af0*/  BRA `(.L_x_268) ;  /* 0xffffffbc00007947 */ /* 0x000fea000383ffff */
.L_x_113:
[----:B------:R-:W-:-:S07]  /*9b00*/  MOV R0, UR5 ;  /* 0x0000000500007c02 */ /* 0x000fce0008000f00 */
.L_x_269:
[----:B--2---:R2:W3:Y:S02]  /*9b10*/  SYNCS.PHASECHK.TRANS64.TRYWAIT P0, [R0+URZ], R3 ;  /* 0x00000003000075a7 */ /* 0x0044e400080011ff */
[----:B---3--:R-:W-:Y:S05]  /*9b20*/  @!P0 NANOSLEEP.SYNCS 0x989680 ;  /* 0x009896800000895d */ /* 0x008fea0003900000 */
[----:B------:R-:W3:Y:S02]  /*9b30*/  @!P0 SYNCS.PHASECHK.TRANS64 P0, [R0+URZ], R3 ;  /* 0x00000003000085a7 */ /* 0x000ee400080010ff */
[----:B---3--:R-:W-:Y:S05]  /*9b40*/  @!P0 BRA `(.L_x_269) ;  /* 0xfffffffc00f08947 */ /* 0x008fea000383ffff */
[----:B------:R-:W-:Y:S05]  /*9b50*/  BRA `(.L_x_270) ;  /* 0xffffffbc000c7947 */ /* 0x000fea000383ffff */
.L_x_114:
[----:B------:R-:W-:-:S07]  /*9b60*/  MOV R0, UR7 ;  /* 0x0000000700007c02 */ /* 0x000fce0008000f00 */
.L_x_271:
[----:B--2---:R2:W3:Y:S02]  /*9b70*/  SYNCS.PHASECHK.TRANS64.TRYWAIT P0, [R0+URZ], R3 ;  /* 0x00000003000075a7 */ /* 0x0044e400080011ff */
[----:B---3--:R-:W-:Y:S05]  /*9b80*/  @!P0 NANOSLEEP.SYNCS 0x989680 ;  /* 0x009896800000895d */ /* 0x008fea0003900000 */
[----:B------:R-:W3:Y:S02]  /*9b90*/  @!P0 SYNCS.PHASECHK.TRANS64 P0, [R0+URZ], R3 ;  /* 0x00000003000085a7 */ /* 0x000ee400080010ff */
[----:B---3--:R-:W-:Y:S05]  /*9ba0*/  @!P0 BRA `(.L_x_271) ;  /* 0xfffffffc00f08947 */ /* 0x008fea000383ffff */
[----:B------:R-:W-:Y:S05]  /*9bb0*/  BRA `(.L_x_272) ;  /* 0xffffffbc00187947 */ /* 0x000fea000383ffff */
.L_x_119:
[----:B---3--:R3:W1:Y:S02]  /*9bc0*/  SYNCS.PHASECHK.TRANS64.TRYWAIT P0, [R0+URZ+0x380], R3 ;  /* 0x00038003000075a7 */ /* 0x00866400080011ff */
[----:B-1----:R-:W-:Y:S05]  /*9bd0*/  @!P0 NANOSLEEP.SYNCS 0x989680 ;  /* 0x009896800000895d */ /* 0x002fea0003900000 */
[----:B------:R-:W1:Y:S02]  /*9be0*/  @!P0 SYNCS.PHASECHK.TRANS64 P0, [R0+URZ+0x380], R3 ;  /* 0x00038003000085a7 */ /* 0x000e6400080010ff */
[----:B-1----:R-:W-:Y:S05]  /*9bf0*/  @!P0 BRA `(.L_x_119) ;  /* 0xfffffffc00f08947 */ /* 0x002fea000383ffff */
[----:B------:R-:W-:Y:S05]  /*9c00*/  BRA `(.L_x_273) ;  /* 0xffffffc000147947 */ /* 0x000fea000383ffff */
.L_x_122:
[----:B------:R-:W-:Y:S07]  /*9c10*/  MOV R0, UR6 ;  /* 0x0000000600007c02 */ /* 0x000fee0008000f00 */
.L_x_274:
[----:B-1----:R1:W3:Y:S02]  /*9c20*/  SYNCS.PHASECHK.TRANS64.TRYWAIT P0, [R0+URZ+0x378], R3 ;  /* 0x00037803000075a7 */ /* 0x0022e400080011ff */
[----:B---3--:R-:W-:Y:S05]  /*9c30*/  @!P0 NANOSLEEP.SYNCS 0x989680 ;  /* 0x009896800000895d */ /* 0x008fea0003900000 */
[----:B------:R-:W3:Y:S02]  /*9c40*/  @!P0 SYNCS.PHASECHK.TRANS64 P0, [R0+URZ+0x378], R3 ;  /* 0x00037803000085a7 */ /* 0x000ee400080010ff */
[----:B---3--:R-:W-:Y:S05]  /*9c50*/  @!P0 BRA `(.L_x_274) ;  /* 0xfffffffc00f08947 */ /* 0x008fea000383ffff */
[----:B------:R-:W-:Y:S05]  /*9c60*/  BRA `(.L_x_121) ;  /* 0xffffffc400007947 */ /* 0x000fea000383ffff */
.L_x_125:
[----:B------:R-:W-:Y:S07]  /*9c70*/  MOV R3, UR6 ;  /* 0x0000000600037c02 */ /* 0x000fee0008000f00 */
.L_x_275:
[----:B-1----:R1:W2:Y:S02]  /*9c80*/  SYNCS.PHASECHK.TRANS64.TRYWAIT P2, [R3+URZ+0x368], R26 ;  /* 0x0003681a030075a7 */ /* 0x0022a400080411ff */
[----:B--2---:R-:W-:Y:S05]  /*9c90*/  @!P2 NANOSLEEP.SYNCS 0x989680 ;  /* 0x009896800000a95d */ /* 0x004fea0003900000 */
[----:B------:R-:W2:Y:S02]  /*9ca0*/  @!P2 SYNCS.PHASECHK.TRANS64 P2, [R3+URZ+0x368], R26 ;  /* 0x0003681a0300a5a7 */ /* 0x000ea400080410ff */
[----:B--2---:R-:W-:Y:S05]  /*9cb0*/  @!P2 BRA `(.L_x_275) ;  /* 0xfffffffc00f0a947 */ /* 0x004fea000383ffff */
[----:B------:R-:W-:Y:S05]  /*9cc0*/  BRA `(.L_x_276) ;  /* 0xffffffc400947947 */ /* 0x000fea000383ffff */
.L_x_128:
[----:B--2---:R2:W4:Y:S02]  /*9cd0*/  SYNCS.PHASECHK.TRANS64.TRYWAIT P0, [R0+URZ+0x380], R3 ;  /* 0x00038003000075a7 */ /* 0x00452400080011ff */
[----:B----4-:R-:W-:Y:S05]  /*9ce0*/  @!P0 NANOSLEEP.SYNCS 0x989680 ;  /* 0x009896800000895d */ /* 0x010fea0003900000 */
[----:B------:R-:W4:Y:S02]  /*9cf0*/  @!P0 SYNCS.PHASECHK.TRANS64 P0, [R0+URZ+0x380], R3 ;  /* 0x00038003000085a7 */ /* 0x000f2400080010ff */
[----:B----4-:R-:W-:Y:S05]  /*9d00*/  @!P0 BRA `(.L_x_128) ;  /* 0xfffffffc00f08947 */ /* 0x010fea000383ffff */
[----:B------:R-:W-:Y:S05]  /*9d10*/  BRA `(.L_x_277) ;  /* 0xffffffc800f07947 */ /* 0x000fea000383ffff */
.L_x_139:
[----:B-1----:R-:W-:Y:S04]  /*9d20*/  MOV R0, UR43 ;  /* 0x0000002b00007c02 */ /* 0x002fe80008000f00 */
[----:B------:R1:W2:Y:S03]  /*9d30*/  SYNCS.PHASECHK.TRANS64.TRYWAIT P1, [R0+URZ+0x360], R3 ;  /* 0x00036003000075a7 */ /* 0x0002a600080211ff */
[----:B--2---:R-:W-:Y:S05]  /*9d40*/  @!P1 NANOSLEEP.SYNCS 0x989680 ;  /* 0x009896800000995d */ /* 0x004fea0003900000 */
[----:B------:R-:W2:Y:S02]  /*9d50*/  @!P1 SYNCS.PHASECHK.TRANS64 P1, [R0+URZ+0x360], R3 ;  /* 0x00036003000095a7 */ /* 0x000ea400080210ff */
[----:B--2---:R-:W-:Y:S05]  /*9d60*/  @!P1 BRA `(.L_x_139) ;  /* 0xfffffffc00ec9947 */ /* 0x004fea000383ffff */
[----:B------:R-:W-:Y:S05]  /*9d70*/  BRA `(.L_x_138) ;  /* 0xffffffd400e47947 */ /* 0x000fea000383ffff */
.L_x_141:
[----:B-1----:R1:W4:Y:S02]  /*9d80*/  SYNCS.PHASECHK.TRANS64.TRYWAIT P1, [R92+URZ+0x3a0], R7 ;  /* 0x0003a0075c0075a7 */ /* 0x00232400080211ff */
[----:B----4-:R-:W-:Y:S05]  /*9d90*/  @!P1 NANOSLEEP.SYNCS 0x989680 ;  /* 0x009896800000995d */ /* 0x010fea0003900000 */
[----:B------:R-:W4:Y:S02]  /*9da0*/  @!P1 SYNCS.PHASECHK.TRANS64 P1, [R92+URZ+0x3a0], R7 ;  /* 0x0003a0075c0095a7 */ /* 0x000f2400080210ff */
[----:B----4-:R-:W-:Y:S05]  /*9db0*/  @!P1 BRA `(.L_x_141) ;  /* 0xfffffffc00f09947 */ /* 0x010fea000383ffff */
[----:B------:R-:W-:Y:S05]  /*9dc0*/  BRA `(.L_x_140) ;  /* 0xffffffd800207947 */ /* 0x000fea000383ffff */
        .weak           $__internal_0_$__cuda_sm10x_tcgen05_guardrail_trap_col_being_dealloced_not_returned_by_alloc
        .type           $__internal_0_$__cuda_sm10x_tcgen05_guardrail_trap_col_being_dealloced_not_returned_by_alloc,@function
        .size           $__internal_0_$__cuda_sm10x_tcgen05_guardrail_trap_col_being_dealloced_not_returned_by_alloc,($__internal_1_$__cuda_sm10x_tcgen05_guardrail_trap_phase_invalid_during_alloc - $__internal_0_$__cuda_sm10x_tcgen05_guardrail_trap_col_being_dealloced_not_returned_by_alloc)
$__internal_0_$__cuda_sm10x_tcgen05_guardrail_trap_col_being_dealloced_not_returned_by_alloc:
[----:B------:R-:W-:Y:S05]  /*9dd0*/  BPT.TRAP 0x1 ;  /* 0x000000040000795c */ /* 0x000fea0000300000 */
[----:B------:R-:W-:-:S04]  /*9de0*/  HFMA2 R3, -RZ, RZ, 0, 0 ;  /* 0x00000000ff037431 */ /* 0x000fc800000001ff */
[----:B------:R-:W-:Y:S05]  /*9df0*/  RET.REL.NODEC R2 `(_ZN7cutlass13device_kernelINS_4gemm6kernel13GemmUniversalIN4cute5tupleIJiiiiEEENS1_10collective13CollectiveMmaINS1_35MainloopSm100TmaUmmaWarpSpecializedILi54ELi2ELi4ENS5_IJNS4_1CILi1EEESB_SB_EEEEENS5_IJNSA_ILi64EEESE_NSA_ILi32EEEEEENS_12float_e4m3_tENS5_IJSB_llEEENS_12float_e5m2_tESI_NS4_8TiledMMAINS4_8MMA_AtomIJNS4_10MMA_TraitsINS4_19SM100_MMA_F8F6F4_SSEJSH_SJ_fSE_SE_NS4_17integral_constantINS4_4UMMA5MajorELSQ_1EEESR_NSO_INSP_7ScaleInELSS_0EEEST_EEEEEENS4_6LayoutISC_NS5_IJNSA_ILi0EEESX_SX_EEEEENS5_IJNS4_10UnderscoreES10_S10_EEEEENS4_13SM90_TMA_LOADENS4_14ComposedLayoutINS4_7SwizzleILi2ELi4ELi3EEENS4_18smem_ptr_flag_bitsILi8EEENSW_INS5_IJSE_NSA_ILi8EEEEEENS5_IJSB_SE_EEEEEEEvNS4_8identityES13_S1D_vS1E_EENS_8epilogue10collective18CollectiveEpilogueINS1G_23Sm100TmaWarpSpecializedILi1ELi1ELi32ELb0ELb0EEEJSG_NS5_IJNSW_ISE_SB_EES1L_EEESH_NS5_IJlSB_lEEESH_S1N_NS1G_6fusion15FusionCallbacksIS1K_NS1O_17LinearCombinationISH_fSH_fLNS_15FloatRoundStyleE2EEESG_S1M_JEEENS4_5SM1004TMEM4LOAD26SM100_TMEM_LOAD_16dp32b32xES13_NS14_IS16_S18_NSW_INS5_IJS19_SE_EEENS5_IJSE_SB_EEEEEEENS4_39AutoVectorizingCopyWithAssumedAlignmentILi128EEENS4_14SM90_TMA_STOREES21_S23_S23_EEEvvEEEEvNT_6ParamsE) ;  /* 0xffffff6002807950 */ /* 0x000fea0003c3ffff */
        .weak           $__internal_1_$__cuda_sm10x_tcgen05_guardrail_trap_phase_invalid_during_alloc
        .type           $__internal_1_$__cuda_sm10x_tcgen05_guardrail_trap_phase_invalid_during_alloc,@function
        .size           $__internal_1_$__cuda_sm10x_tcgen05_guardrail_trap_phase_invalid_during_alloc,($__internal_2_$__cuda_sm10x_tcgen05_guardrail_trap_unallocated_columns_being_dealloced - $__internal_1_$__cuda_sm10x_tcgen05_guardrail_trap_phase_invalid_during_alloc)
$__internal_1_$__cuda_sm10x_tcgen05_guardrail_trap_phase_invalid_during_alloc:
[----:B------:R-:W-:Y:S05]  /*9e00*/  BPT.TRAP 0x1 ;  /* 0x000000040000795c */ /* 0x000fea0000300000 */
[----:B------:R-:W-:-:S04]  /*9e10*/  MOV R3, 0x0 ;  /* 0x0000000000037802 */ /* 0x000fc80000000f00 */
[----:B------:R-:W-:Y:S05]  /*9e20*/  RET.REL.NODEC R2 `(_ZN7cutlass13device_kernelINS_4gemm6kernel13GemmUniversalIN4cute5tupleIJiiiiEEENS1_10collective13CollectiveMmaINS1_35MainloopSm100TmaUmmaWarpSpecializedILi54ELi2ELi4ENS5_IJNS4_1CILi1EEESB_SB_EEEEENS5_IJNSA_ILi64EEESE_NSA_ILi32EEEEEENS_12float_e4m3_tENS5_IJSB_llEEENS_12float_e5m2_tESI_NS4_8TiledMMAINS4_8MMA_AtomIJNS4_10MMA_TraitsINS4_19SM100_MMA_F8F6F4_SSEJSH_SJ_fSE_SE_NS4_17integral_constantINS4_4UMMA5MajorELSQ_1EEESR_NSO_INSP_7ScaleInELSS_0EEEST_EEEEEENS4_6LayoutISC_NS5_IJNSA_ILi0EEESX_SX_EEEEENS5_IJNS4_10UnderscoreES10_S10_EEEEENS4_13SM90_TMA_LOADENS4_14ComposedLayoutINS4_7SwizzleILi2ELi4ELi3EEENS4_18smem_ptr_flag_bitsILi8EEENSW_INS5_IJSE_NSA_ILi8EEEEEENS5_IJSB_SE_EEEEEEEvNS4_8identityES13_S1D_vS1E_EENS_8epilogue10collective18CollectiveEpilogueINS1G_23Sm100TmaWarpSpecializedILi1ELi1ELi32ELb0ELb0EEEJSG_NS5_IJNSW_ISE_SB_EES1L_EEESH_NS5_IJlSB_lEEESH_S1N_NS1G_6fusion15FusionCallbacksIS1K_NS1O_17LinearCombinationISH_fSH_fLNS_15FloatRoundStyleE2EEESG_S1M_JEEENS4_5SM1004TMEM4LOAD26SM100_TMEM_LOAD_16dp32b32xES13_NS14_IS16_S18_NSW_INS5_IJS19_SE_EEENS5_IJSE_SB_EEEEEEENS4_39AutoVectorizingCopyWithAssumedAlignmentILi128EEENS4_14SM90_TMA_STOREES21_S23_S23_EEEvvEEEEvNT_6ParamsE) ;  /* 0xffffff6002747950 */ /* 0x000fea0003c3ffff */
        .weak           $__internal_2_$__cuda_sm10x_tcgen05_guardrail_trap_unallocated_columns_being_dealloced
        .type           $__internal_2_$__cuda_sm10x_tcgen05_guardrail_trap_unallocated_columns_being_dealloced,@function
        .size           $__internal_2_$__cuda_sm10x_tcgen05_guardrail_trap_unallocated_columns_being_dealloced,(.L_x_279 - $__internal_2_$__cuda_sm10x_tcgen05_guardrail_trap_unallocated_columns_being_dealloced)
$__internal_2_$__cuda_sm10x_tcgen05_guardrail_trap_unallocated_columns_being_dealloced:
[----:B------:R-:W-:Y:S05]  /*9e30*/  BPT.TRAP 0x1 ;  /* 0x000000040000795c */ /* 0x000fea0000300000 */
[----:B------:R-:W-:-:S04]  /*9e40*/  HFMA2 R3, -RZ, RZ, 0, 0 ;  /* 0x00000000ff037431 */ /* 0x000fc800000001ff */
[----:B------:R-:W-:Y:S05]  /*9e50*/  RET.REL.NODEC R2 `(_ZN7cutlass13device_kernelINS_4gemm6kernel13GemmUniversalIN4cute5tupleIJiiiiEEENS1_10collective13CollectiveMmaINS1_35MainloopSm100TmaUmmaWarpSpecializedILi54ELi2ELi4ENS5_IJNS4_1CILi1EEESB_SB_EEEEENS5_IJNSA_ILi64EEESE_NSA_ILi32EEEEEENS_12float_e4m3_tENS5_IJSB_llEEENS_12float_e5m2_tESI_NS4_8TiledMMAINS4_8MMA_AtomIJNS4_10MMA_TraitsINS4_19SM100_MMA_F8F6F4_SSEJSH_SJ_fSE_SE_NS4_17integral_constantINS4_4UMMA5MajorELSQ_1EEESR_NSO_INSP_7ScaleInELSS_0EEEST_EEEEEENS4_6LayoutISC_NS5_IJNSA_ILi0EEESX_SX_EEEEENS5_IJNS4_10UnderscoreES10_S10_EEEEENS4_13SM90_TMA_LOADENS4_14ComposedLayoutINS4_7SwizzleILi2ELi4ELi3EEENS4_18smem_ptr_flag_bitsILi8EEENSW_INS5_IJSE_NSA_ILi8EEEEEENS5_IJSB_SE_EEEEEEEvNS4_8identityES13_S1D_vS1E_EENS_8epilogue10collective18CollectiveEpilogueINS1G_23Sm100TmaWarpSpecializedILi1ELi1ELi32ELb0ELb0EEEJSG_NS5_IJNSW_ISE_SB_EES1L_EEESH_NS5_IJlSB_lEEESH_S1N_NS1G_6fusion15FusionCallbacksIS1K_NS1O_17LinearCombinationISH_fSH_fLNS_15FloatRoundStyleE2EEESG_S1M_JEEENS4_5SM1004TMEM4LOAD26SM100_TMEM_LOAD_16dp32b32xES13_NS14_IS16_S18_NSW_INS5_IJS19_SE_EEENS5_IJSE_SB_EEEEEEENS4_39AutoVectorizingCopyWithAssumedAlignmentILi128EEENS4_14SM90_TMA_STOREES21_S23_S23_EEEvvEEEEvNT_6ParamsE) ;  /* 0xffffff6002687950 */ /* 0x000fea0003c3ffff */
.L_x_278:
[----:B------:R-:W-:-:S00]  /*9e60*/  BRA `(.L_x_278) ;  /* 0xfffffffc00fc7947 */ /* 0x000fc0000383ffff */
[----:B------:R-:W-:-:S00]  /*9e70*/  NOP ;  /* 0x0000000000007918 */ /* 0x000fc00000000000 */
        /* <DEDUP_REMOVED lines=8> */
.L_x_279:


//--------------------- .nv.global.init           --------------------------
	.section	.nv.global.init,"aw",@progbits
.nv.global.init:
	.type		$str$27,@object
	.size		$str$27,($str$28 - $str$27)
$str$27:
        /*0000*/ 	.byte	0x28, 0x61, 0x64, 0x64, 0x72, 0x65, 0x73, 0x73, 0x20, 0x26, 0x20, 0x6d, 0x61, 0x73, 0x6b, 0x29
        /*0010*/ 	.byte	0x20, 0x3d, 0x3d, 0x20, 0x30, 0x00
	.type		$str$28,@object
	.size		$str$28,($str$26 - $str$28)
$str$28:
        /*0016*/ 	.byte	0x2f, 0x74, 0x6d, 0x70, 0x2f, 0x63, 0x75, 0x74, 0x6c, 0x61, 0x73, 0x73, 0x5f, 0x73, 0x77, 0x65
        /*0026*/ 	.byte	0x65, 0x70, 0x5f, 0x73, 0x72, 0x63, 0x2f, 0x69, 0x6e, 0x63, 0x6c, 0x75, 0x64, 0x65, 0x2f, 0x63
        /*0036*/ 	.byte	0x75, 0x74, 0x65, 0x2f, 0x70, 0x6f, 0x69, 0x6e, 0x74, 0x65, 0x72, 0x5f, 0x66, 0x6c, 0x61, 0x67
        /*0046*/ 	.byte	0x67, 0x65, 0x64, 0x2e, 0x68, 0x70, 0x70, 0x00
	.type		$str$26,@object
	.size		$str$26,($str$25 - $str$26)
$str$26:
        /*004e*/ 	.byte	0x2f, 0x74, 0x6d, 0x70, 0x2f, 0x63, 0x75, 0x74, 0x6c, 0x61, 0x73, 0x73, 0x5f, 0x73, 0x77, 0x65
        /*005e*/ 	.byte	0x65, 0x70, 0x5f, 0x73, 0x72, 0x63, 0x2f, 0x69, 0x6e, 0x63, 0x6c, 0x75, 0x64, 0x65, 0x2f, 0x63
        /*006e*/ 	.byte	0x75, 0x74, 0x65, 0x2f, 0x61, 0x74, 0x6f, 0x6d, 0x2f, 0x63, 0x6f, 0x70, 0x79, 0x5f, 0x74, 0x72
        /*007e*/ 	.byte	0x61, 0x69, 0x74, 0x73, 0x5f, 0x73, 0x6d, 0x31, 0x30, 0x30, 0x2e, 0x68, 0x70, 0x70, 0x00
	.type		$str$25,@object
	.size		$str$25,(__unnamed_1 - $str$25)
$str$25:
        /*008d*/ 	.byte	0x28, 0x28, 0x75, 0x69, 0x6e, 0x74, 0x33, 0x32, 0x5f, 0x74, 0x28, 0x74, 0x68, 0x72, 0x65, 0x61
        /*009d*/ 	.byte	0x64, 0x49, 0x64, 0x78, 0x2e, 0x78, 0x29, 0x20, 0x2f, 0x20, 0x33, 0x32, 0x29, 0x20, 0x25, 0x20
        /*00ad*/ 	.byte	0x34, 0x29, 0x20, 0x3d, 0x3d, 0x20, 0x28, 0x28, 0x28, 0x74, 0x6d, 0x65, 0x6d, 0x5f, 0x61, 0x64
        /*00bd*/ 	.byte	0x64, 0x72, 0x20, 0x3e, 0x3e, 0x20, 0x31, 0x36, 0x29, 0x20, 0x2f, 0x20, 0x33, 0x32, 0x29, 0x20
        /*00cd*/ 	.byte	0x25, 0x20, 0x34, 0x29, 0x00
	.type		__unnamed_1,@object
	.size		__unnamed_1,(__unnamed_2 - __unnamed_1)
__unnamed_1:
        /*00d2*/ 	.byte	0x61, 0x75, 0x74, 0x6f, 0x20, 0x63, 0x75, 0x74, 0x65, 0x3a, 0x3a, 0x61, 0x73, 0x5f, 0x70, 0x6f
        /* <DEDUP_REMOVED lines=24> */
        /*0262*/ 	.byte	0x3c, 0x34, 0x30, 0x39, 0x36, 0x3e, 0x3e, 0x3e, 0x3e, 0x5d, 0x00
	.type		__unnamed_2,@object
	.size		__unnamed_2,(.L_2 - __unnamed_2)
__unnamed_2:
        /* <DEDUP_REMOVED lines=40> */
        /*04ed*/ 	.byte	0x74, 0x65, 0x3a, 0x3a, 0x43, 0x3c, 0x30, 0x3e, 0x3e, 0x3e, 0x3e, 0x5d, 0x00
.L_2:


//--------------------- .nv.shared._ZN7cutlass13device_kernelINS_4gemm6kernel13GemmUniversalIN4cute5tupleIJiiiiEEENS1_10collective13CollectiveMmaINS1_35MainloopSm100TmaUmmaWarpSpecializedILi54ELi2ELi4ENS5_IJNS4_1CILi1EEESB_SB_EEEEENS5_IJNSA_ILi64EEESE_NSA_ILi32EEEEEENS_12float_e4m3_tENS5_IJSB_llEEENS_12float_e5m2_tESI_NS4_8TiledMMAINS4_8MMA_AtomIJNS4_10MMA_TraitsINS4_19SM100_MMA_F8F6F4_SSEJSH_SJ_fSE_SE_NS4_17integral_constantINS4_4UMMA5MajorELSQ_1EEESR_NSO_INSP_7ScaleInELSS_0EEEST_EEEEEENS4_6LayoutISC_NS5_IJNSA_ILi0EEESX_SX_EEEEENS5_IJNS4_10UnderscoreES10_S10_EEEEENS4_13SM90_TMA_LOADENS4_14ComposedLayoutINS4_7SwizzleILi2ELi4ELi3EEENS4_18smem_ptr_flag_bitsILi8EEENSW_INS5_IJSE_NSA_ILi8EEEEEENS5_IJSB_SE_EEEEEEEvNS4_8identityES13_S1D_vS1E_EENS_8epilogue10collective18CollectiveEpilogueINS1G_23Sm100TmaWarpSpecializedILi1ELi1ELi32ELb0ELb0EEEJSG_NS5_IJNSW_ISE_SB_EES1L_EEESH_NS5_IJlSB_lEEESH_S1N_NS1G_6fusion15FusionCallbacksIS1K_NS1O_17LinearCombinationISH_fSH_fLNS_15FloatRoundStyleE2EEESG_S1M_JEEENS4_5SM1004TMEM4LOAD26SM100_TMEM_LOAD_16dp32b32xES13_NS14_IS16_S18_NSW_INS5_IJS19_SE_EEENS5_IJSE_SB_EEEEEEENS4_39AutoVectorizingCopyWithAssumedAlignmentILi128EEENS4_14SM90_TMA_STOREES21_S23_S23_EEEvvEEEEvNT_6ParamsE --------------------------
	.section	.nv.shared._ZN7cutlass13device_kernelINS_4gemm6kernel13GemmUniversalIN4cute5tupleIJiiiiEEENS1_10collective13CollectiveMmaINS1_35MainloopSm100TmaUmmaWarpSpecializedILi54ELi2ELi4ENS5_IJNS4_1CILi1EEESB_SB_EEEEENS5_IJNSA_ILi64EEESE_NSA_ILi32EEEEEENS_12float_e4m3_tENS5_IJSB_llEEENS_12float_e5m2_tESI_NS4_8TiledMMAINS4_8MMA_AtomIJNS4_10MMA_TraitsINS4_19SM100_MMA_F8F6F4_SSEJSH_SJ_fSE_SE_NS4_17integral_constantINS4_4UMMA5MajorELSQ_1EEESR_NSO_INSP_7ScaleInELSS_0EEEST_EEEEEENS4_6LayoutISC_NS5_IJNSA_ILi0EEESX_SX_EEEEENS5_IJNS4_10UnderscoreES10_S10_EEEEENS4_13SM90_TMA_LOADENS4_14ComposedLayoutINS4_7SwizzleILi2ELi4ELi3EEENS4_18smem_ptr_flag_bitsILi8EEENSW_INS5_IJSE_NSA_ILi8EEEEEENS5_IJSB_SE_EEEEEEEvNS4_8identityES13_S1D_vS1E_EENS_8epilogue10collective18CollectiveEpilogueINS1G_23Sm100TmaWarpSpecializedILi1ELi1ELi32ELb0ELb0EEEJSG_NS5_IJNSW_ISE_SB_EES1L_EEESH_NS5_IJlSB_lEEESH_S1N_NS1G_6fusion15FusionCallbacksIS1K_NS1O_17LinearCombinationISH_fSH_fLNS_15FloatRoundStyleE2EEESG_S1M_JEEENS4_5SM1004TMEM4LOAD26SM100_TMEM_LOAD_16dp32b32xES13_NS14_IS16_S18_NSW_INS5_IJS19_SE_EEENS5_IJSE_SB_EEEEEEENS4_39AutoVectorizingCopyWithAssumedAlignmentILi128EEENS4_14SM90_TMA_STOREES21_S23_S23_EEEvvEEEEvNT_6ParamsE,"aw",@nobits
	.sectionflags	@""
	.align	16
	.zero		1024


//--------------------- .nv.shared.reserved.0     --------------------------
	.section	.nv.shared.reserved.0,"aw",@nobits
	.weak		__nv_reservedSMEM_offset_0_alias
	.size		__nv_reservedSMEM_offset_0_alias, 0, 64
	.other		__nv_reservedSMEM_offset_0_alias,@"STO_CUDA_RESERVED_SHARED STV_DEFAULT"
__nv_reservedSMEM_offset_0_alias:
	.zero		0
.nv.shared.reserved.0:
	.zero		64
	.weak		__nv_reservedSMEM_tcgen05_partition
	.type		__nv_reservedSMEM_tcgen05_partition,@object
	.size		__nv_reservedSMEM_tcgen05_partition,(.L_0 - __nv_reservedSMEM_tcgen05_partition)
__nv_reservedSMEM_tcgen05_partition:
	.zero		32
.L_0:


//--------------------- .nv.global                --------------------------
	.section	.nv.global,"aw",@nobits
.nv.global:
	.type		_ZN40_INTERNAL_1f36d59d_4_k_cu_70c1cf59_313054cute1_E,@object
	.size		_ZN40_INTERNAL_1f36d59d_4_k_cu_70c1cf59_313054cute1_E,(_ZN40_INTERNAL_1f36d59d_4_k_cu_70c1cf59_313054cuda3std3__45__cpo6cbeginE - _ZN40_INTERNAL_1f36d59d_4_k_cu_70c1cf59_313054cute1_E)
_ZN40_INTERNAL_1f36d59d_4_k_cu_70c1cf59_313054cute1_E:
	.zero		1
	.type		_ZN40_INTERNAL_1f36d59d_4_k_cu_70c1cf59_313054cuda3std3__45__cpo6cbeginE,@object
	.size		_ZN40_INTERNAL_1f36d59d_4_k_cu_70c1cf59_313054cuda3std3__45__cpo6cbeginE,(_ZN40_INTERNAL_1f36d59d_4_k_cu_70c1cf59_313054cuda3std3__48in_placeE - _ZN40_INTERNAL_1f36d59d_4_k_cu_70c1cf59_313054cuda3std3__45__cpo6cbeginE)
_ZN40_INTERNAL_1f36d59d_4_k_cu_70c1cf59_313054cuda3std3__45__cpo6cbeginE:
	.zero		1
	.type		_ZN40_INTERNAL_1f36d59d_4_k_cu_70c1cf59_313054cuda3std3__48in_placeE,@object
	.size		_ZN40_INTERNAL_1f36d59d_4_k_cu_70c1cf59_313054cuda3std3__48in_placeE,(_ZN40_INTERNAL_1f36d59d_4_k_cu_70c1cf59_313054cuda3std6ranges3__45__cpo9iter_moveE - _ZN40_INTERNAL_1f36d59d_4_k_cu_70c1cf59_313054cuda3std3__48in_placeE)
_ZN40_INTERNAL_1f36d59d_4_k_cu_70c1cf59_313054cuda3std3__48in_placeE:
	.zero		1
	.type		_ZN40_INTERNAL_1f36d59d_4_k_cu_70c1cf59_313054cuda3std6ranges3__45__cpo9iter_moveE,@object
	.size		_ZN40_INTERNAL_1f36d59d_4_k_cu_70c1cf59_313054cuda3std6ranges3__45__cpo9iter_moveE,(_ZN40_INTERNAL_1f36d59d_4_k_cu_70c1cf59_313054cuda3std3__45__cpo5beginE - _ZN40_INTERNAL_1f36d59d_4_k_cu_70c1cf59_313054cuda3std6ranges3__45__cpo9iter_moveE)
_ZN40_INTERNAL_1f36d59d_4_k_cu_70c1cf59_313054cuda3std6ranges3__45__cpo9iter_moveE:
	.zero		1
	.type		_ZN40_INTERNAL_1f36d59d_4_k_cu_70c1cf59_313054cuda3std3__45__cpo5beginE,@object
	.size		_ZN40_INTERNAL_1f36d59d_4_k_cu_70c1cf59_313054cuda3std3__45__cpo5beginE,(_ZN40_INTERNAL_1f36d59d_4_k_cu_70c1cf59_313054cuda3std3__442_GLOBAL__N__1f36d59d_4_k_cu_70c1cf59_313056ignoreE - _ZN40_INTERNAL_1f36d59d_4_k_cu_70c1cf59_313054cuda3std3__45__cpo5beginE)
_ZN40_INTERNAL_1f36d59d_4_k_cu_70c1cf59_313054cuda3std3__45__cpo5beginE:
	.zero		1
	.type		_ZN40_INTERNAL_1f36d59d_4_k_cu_70c1cf59_313054cuda3std3__442_GLOBAL__N__1f36d59d_4_k_cu_70c1cf59_313056ignoreE,@object
	.size		_ZN40_INTERNAL_1f36d59d_4_k_cu_70c1cf59_313054cuda3std3__442_GLOBAL__N__1f36d59d_4_k_cu_70c1cf59_313056ignoreE,(_ZN40_INTERNAL_1f36d59d_4_k_cu_70c1cf59_313054cute7productE - _ZN40_INTERNAL_1f36d59d_4_k_cu_70c1cf59_313054cuda3std3__442_GLOBAL__N__1f36d59d_4_k_cu_70c1cf59_313056ignoreE)
_ZN40_INTERNAL_1f36d59d_4_k_cu_70c1cf59_313054cuda3std3__442_GLOBAL__N__1f36d59d_4_k_cu_70c1cf59_313056ignoreE:
	.zero		1
	.type		_ZN40_INTERNAL_1f36d59d_4_k_cu_70c1cf59_313054cute7productE,@object
	.size		_ZN40_INTERNAL_1f36d59d_4_k_cu_70c1cf59_313054cute7productE,(_ZN40_INTERNAL_1f36d59d_4_k_cu_70c1cf59_313054cuda3std3__45__cpo3endE - _ZN40_INTERNAL_1f36d59d_4_k_cu_70c1cf59_313054cute7productE)
_ZN40_INTERNAL_1f36d59d_4_k_cu_70c1cf59_313054cute7productE:
	.zero		1
	.type		_ZN40_INTERNAL_1f36d59d_4_k_cu_70c1cf59_313054cuda3std3__45__cpo3endE,@object
	.size		_ZN40_INTERNAL_1f36d59d_4_k_cu_70c1cf59_313054cuda3std3__45__cpo3endE,(_ZN40_INTERNAL_1f36d59d_4_k_cu_70c1cf59_313054cuda3std3__419piecewise_constructE - _ZN40_INTERNAL_1f36d59d_4_k_cu_70c1cf59_313054cuda3std3__45__cpo3endE)
_ZN40_INTERNAL_1f36d59d_4_k_cu_70c1cf59_313054cuda3std3__45__cpo3endE:
	.zero		1
	.type		_ZN40_INTERNAL_1f36d59d_4_k_cu_70c1cf59_313054cuda3std3__419piecewise_constructE,@object
	.size		_ZN40_INTERNAL_1f36d59d_4_k_cu_70c1cf59_313054cuda3std3__419piecewise_constructE,(_ZN40_INTERNAL_1f36d59d_4_k_cu_70c1cf59_313054cuda3std3__45__cpo4cendE - _ZN40_INTERNAL_1f36d59d_4_k_cu_70c1cf59_313054cuda3std3__419piecewise_constructE)
_ZN40_INTERNAL_1f36d59d_4_k_cu_70c1cf59_313054cuda3std3__419piecewise_constructE:
	.zero		1
	.type		_ZN40_INTERNAL_1f36d59d_4_k_cu_70c1cf59_313054cuda3std3__45__cpo4cendE,@object
	.size		_ZN40_INTERNAL_1f36d59d_4_k_cu_70c1cf59_313054cuda3std3__45__cpo4cendE,(_ZN40_INTERNAL_1f36d59d_4_k_cu_70c1cf59_313054cuda3std6ranges3__45__cpo4swapE - _ZN40_INTERNAL_1f36d59d_4_k_cu_70c1cf59_313054cuda3std3__45__cpo4cendE)
_ZN40_INTERNAL_1f36d59d_4_k_cu_70c1cf59_313054cuda3std3__45__cpo4cendE:
	.zero		1
	.type		_ZN40_INTERNAL_1f36d59d_4_k_cu_70c1cf59_313054cuda3std6ranges3__45__cpo4swapE,@object
	.size		_ZN40_INTERNAL_1f36d59d_4_k_cu_70c1cf59_313054cuda3std6ranges3__45__cpo4swapE,(.L_10 - _ZN40_INTERNAL_1f36d59d_4_k_cu_70c1cf59_313054cuda3std6ranges3__45__cpo4swapE)
_ZN40_INTERNAL_1f36d59d_4_k_cu_70c1cf59_313054cuda3std6ranges3__45__cpo4swapE:
	.zero		1
.L_10:


//--------------------- .nv.constant0._ZN7cutlass13device_kernelINS_4gemm6kernel13GemmUniversalIN4cute5tupleIJiiiiEEENS1_10collective13CollectiveMmaINS1_35MainloopSm100TmaUmmaWarpSpecializedILi54ELi2ELi4ENS5_IJNS4_1CILi1EEESB_SB_EEEEENS5_IJNSA_ILi64EEESE_NSA_ILi32EEEEEENS_12float_e4m3_tENS5_IJSB_llEEENS_12float_e5m2_tESI_NS4_8TiledMMAINS4_8MMA_AtomIJNS4_10MMA_TraitsINS4_19SM100_MMA_F8F6F4_SSEJSH_SJ_fSE_SE_NS4_17integral_constantINS4_4UMMA5MajorELSQ_1EEESR_NSO_INSP_7ScaleInELSS_0EEEST_EEEEEENS4_6LayoutISC_NS5_IJNSA_ILi0EEESX_SX_EEEEENS5_IJNS4_10UnderscoreES10_S10_EEEEENS4_13SM90_TMA_LOADENS4_14ComposedLayoutINS4_7SwizzleILi2ELi4ELi3EEENS4_18smem_ptr_flag_bitsILi8EEENSW_INS5_IJSE_NSA_ILi8EEEEEENS5_IJSB_SE_EEEEEEEvNS4_8identityES13_S1D_vS1E_EENS_8epilogue10collective18CollectiveEpilogueINS1G_23Sm100TmaWarpSpecializedILi1ELi1ELi32ELb0ELb0EEEJSG_NS5_IJNSW_ISE_SB_EES1L_EEESH_NS5_IJlSB_lEEESH_S1N_NS1G_6fusion15FusionCallbacksIS1K_NS1O_17LinearCombinationISH_fSH_fLNS_15FloatRoundStyleE2EEESG_S1M_JEEENS4_5SM1004TMEM4LOAD26SM100_TMEM_LOAD_16dp32b32xES13_NS14_IS16_S18_NSW_INS5_IJS19_SE_EEENS5_IJSE_SB_EEEEEEENS4_39AutoVectorizingCopyWithAssumedAlignmentILi128EEENS4_14SM90_TMA_STOREES21_S23_S23_EEEvvEEEEvNT_6ParamsE --------------------------
	.section	.nv.constant0._ZN7cutlass13device_kernelINS_4gemm6kernel13GemmUniversalIN4cute5tupleIJiiiiEEENS1_10collective13CollectiveMmaINS1_35MainloopSm100TmaUmmaWarpSpecializedILi54ELi2ELi4ENS5_IJNS4_1CILi1EEESB_SB_EEEEENS5_IJNSA_ILi64EEESE_NSA_ILi32EEEEEENS_12float_e4m3_tENS5_IJSB_llEEENS_12float_e5m2_tESI_NS4_8TiledMMAINS4_8MMA_AtomIJNS4_10MMA_TraitsINS4_19SM100_MMA_F8F6F4_SSEJSH_SJ_fSE_SE_NS4_17integral_constantINS4_4UMMA5MajorELSQ_1EEESR_NSO_INSP_7ScaleInELSS_0EEEST_EEEEEENS4_6LayoutISC_NS5_IJNSA_ILi0EEESX_SX_EEEEENS5_IJNS4_10UnderscoreES10_S10_EEEEENS4_13SM90_TMA_LOADENS4_14ComposedLayoutINS4_7SwizzleILi2ELi4ELi3EEENS4_18smem_ptr_flag_bitsILi8EEENSW_INS5_IJSE_NSA_ILi8EEEEEENS5_IJSB_SE_EEEEEEEvNS4_8identityES13_S1D_vS1E_EENS_8epilogue10collective18CollectiveEpilogueINS1G_23Sm100TmaWarpSpecializedILi1ELi1ELi32ELb0ELb0EEEJSG_NS5_IJNSW_ISE_SB_EES1L_EEESH_NS5_IJlSB_lEEESH_S1N_NS1G_6fusion15FusionCallbacksIS1K_NS1O_17LinearCombinationISH_fSH_fLNS_15FloatRoundStyleE2EEESG_S1M_JEEENS4_5SM1004TMEM4LOAD26SM100_TMEM_LOAD_16dp32b32xES13_NS14_IS16_S18_NSW_INS5_IJS19_SE_EEENS5_IJSE_SB_EEEEEEENS4_39AutoVectorizingCopyWithAssumedAlignmentILi128EEENS4_14SM90_TMA_STOREES21_S23_S23_EEEvvEEEEvNT_6ParamsE,"a",@progbits
	.sectionflags	@""
	.align	4
.nv.constant0._ZN7cutlass13device_kernelINS_4gemm6kernel13GemmUniversalIN4cute5tupleIJiiiiEEENS1_10collective13CollectiveMmaINS1_35MainloopSm100TmaUmmaWarpSpecializedILi54ELi2ELi4ENS5_IJNS4_1CILi1EEESB_SB_EEEEENS5_IJNSA_ILi64EEESE_NSA_ILi32EEEEEENS_12float_e4m3_tENS5_IJSB_llEEENS_12float_e5m2_tESI_NS4_8TiledMMAINS4_8MMA_AtomIJNS4_10MMA_TraitsINS4_19SM100_MMA_F8F6F4_SSEJSH_SJ_fSE_SE_NS4_17integral_constantINS4_4UMMA5MajorELSQ_1EEESR_NSO_INSP_7ScaleInELSS_0EEEST_EEEEEENS4_6LayoutISC_NS5_IJNSA_ILi0EEESX_SX_EEEEENS5_IJNS4_10UnderscoreES10_S10_EEEEENS4_13SM90_TMA_LOADENS4_14ComposedLayoutINS4_7SwizzleILi2ELi4ELi3EEENS4_18smem_ptr_flag_bitsILi8EEENSW_INS5_IJSE_NSA_ILi8EEEEEENS5_IJSB_SE_EEEEEEEvNS4_8identityES13_S1D_vS1E_EENS_8epilogue10collective18CollectiveEpilogueINS1G_23Sm100TmaWarpSpecializedILi1ELi1ELi32ELb0ELb0EEEJSG_NS5_IJNSW_ISE_SB_EES1L_EEESH_NS5_IJlSB_lEEESH_S1N_NS1G_6fusion15FusionCallbacksIS1K_NS1O_17LinearCombinationISH_fSH_fLNS_15FloatRoundStyleE2EEESG_S1M_JEEENS4_5SM1004TMEM4LOAD26SM100_TMEM_LOAD_16dp32b32xES13_NS14_IS16_S18_NSW_INS5_IJS19_SE_EEENS5_IJSE_SB_EEEEEEENS4_39AutoVectorizingCopyWithAssumedAlignmentILi128EEENS4_14SM90_TMA_STOREES21_S23_S23_EEEvvEEEEvNT_6ParamsE:
	.zero		2944


//--------------------- SYMBOLS --------------------------

	.type		.nv.reservedSmem.offset0,@object
	.size		.nv.reservedSmem.offset0,0x4
	.type		.nv.reservedSmem.cap,@object
	.size		.nv.reservedSmem.cap,0x4
	.type		__assertfail,@function
